	.target	sm_90a

	.elftype	@"ET_EXEC"


//--------------------- .note.nv.tkinfo           --------------------------
	.section	.note.nv.tkinfo,"",@"SHT_NOTE"
	.sectionflags	@"SHF_NOTE_NV_TKINFO"
	.tkinfo
        /*0018*/ 	.word	0x00000002
        /*0030*/ 	.string	""
        /*0030*/ 	.string	"ptxas"
        /*0030*/ 	.string	"Cuda compilation tools, release 13.0, V13.0.88"
        /*0030*/ 	.string	"Build cuda_13.0.r13.0/compiler.36424714_0"
        /*0030*/ 	.string	"-v  -suppress-debug-info  -lineinfo  -arch sm_90a "



//--------------------- .note.nv.cuinfo           --------------------------
	.section	.note.nv.cuinfo,"",@"SHT_NOTE"
	.sectionflags	@"SHF_NOTE_NV_CUINFO"
        /*0018*/ 	.short	0x0002
        /*001a*/ 	.short	0x005a
        /*001c*/ 	.short	0x0082
	.zero		2


//--------------------- .nv.info                  --------------------------
	.section	.nv.info,"",@"SHT_CUDA_INFO"
	.align	4


	//----- nvinfo : EIATTR_REGCOUNT
	.align		4
        /*0000*/ 	.byte	0x04, 0x2f
        /*0002*/ 	.short	(.L_1 - .L_0)
	.align		4
.L_0:
        /*0004*/ 	.word	index@(gluon_wgmma)
        /*0008*/ 	.word	0x0000009a


	//----- nvinfo : EIATTR_FRAME_SIZE
	.align		4
.L_1:
        /*000c*/ 	.byte	0x04, 0x11
        /*000e*/ 	.short	(.L_3 - .L_2)
	.align		4
.L_2:
        /*0010*/ 	.word	index@(gluon_wgmma)
        /*0014*/ 	.word	0x00000000


	//----- nvinfo : EIATTR_MIN_STACK_SIZE
	.align		4
.L_3:
        /*0018*/ 	.byte	0x04, 0x12
        /*001a*/ 	.short	(.L_5 - .L_4)
	.align		4
.L_4:
        /*001c*/ 	.word	index@(gluon_wgmma)
        /*0020*/ 	.word	0x00000000
.L_5:


//--------------------- .nv.compat                --------------------------
	.section	.nv.compat,"",@"SHT_CUDA_COMPAT_INFO"
	.align	4
        /*0000*/ 	.byte	0x02, 0x09, 0x01, 0x00, 0x02, 0x02, 0x04, 0x00, 0x02, 0x05, 0x05, 0x00, 0x03, 0x07, 0x01, 0x01
        /*0010*/ 	.byte	0x02, 0x03, 0x03, 0x00, 0x02, 0x06, 0x01, 0x00, 0x04, 0x0b, 0x08, 0x00, 0x00, 0x00, 0x00, 0x00
        /*0020*/ 	.byte	0x00, 0x00, 0x00, 0x00


//--------------------- .nv.info.gluon_wgmma      --------------------------
	.section	.nv.info.gluon_wgmma,"",@"SHT_CUDA_INFO"
	.sectionflags	@""
	.align	4


	//----- nvinfo : EIATTR_CUDA_API_VERSION
	.align		4
        /*0000*/ 	.byte	0x04, 0x37
        /*0002*/ 	.short	(.L_7 - .L_6)
.L_6:
        /*0004*/ 	.word	0x00000082


	//----- nvinfo : EIATTR_KPARAM_INFO
	.align		4
.L_7:
        /*0008*/ 	.byte	0x04, 0x17
        /*000a*/ 	.short	(.L_9 - .L_8)
.L_8:
        /*000c*/ 	.word	0x00000000
        /*0010*/ 	.short	0x000a
        /*0012*/ 	.short	0x0048
        /*0014*/ 	.byte	0x00, 0xf4, 0x21, 0x00


	//----- nvinfo : EIATTR_KPARAM_INFO
	.align		4
.L_9:
        /*0018*/ 	.byte	0x04, 0x17
        /*001a*/ 	.short	(.L_11 - .L_10)
.L_10:
        /*001c*/ 	.word	0x00000000
        /*0020*/ 	.short	0x0009
        /*0022*/ 	.short	0x0040
        /*0024*/ 	.byte	0x00, 0xf4, 0x21, 0x00


	//----- nvinfo : EIATTR_KPARAM_INFO
	.align		4
.L_11:
        /*0028*/ 	.byte	0x04, 0x17
        /*002a*/ 	.short	(.L_13 - .L_12)
.L_12:
        /*002c*/ 	.word	0x00000000
        /*0030*/ 	.short	0x0008
        /*0032*/ 	.short	0x0038
        /*0034*/ 	.byte	0x00, 0xf0, 0x21, 0x00


	//----- nvinfo : EIATTR_KPARAM_INFO
	.align		4
.L_13:
        /*0038*/ 	.byte	0x04, 0x17
        /*003a*/ 	.short	(.L_15 - .L_14)
.L_14:
        /*003c*/ 	.word	0x00000000
        /*0040*/ 	.short	0x0007
        /*0042*/ 	.short	0x0030
        /*0044*/ 	.byte	0x00, 0xf0, 0x21, 0x00


	//----- nvinfo : EIATTR_KPARAM_INFO
	.align		4
.L_15:
        /*0048*/ 	.byte	0x04, 0x17
        /*004a*/ 	.short	(.L_17 - .L_16)
.L_16:
        /*004c*/ 	.word	0x00000000
        /*0050*/ 	.short	0x0006
        /*0052*/ 	.short	0x0028
        /*0054*/ 	.byte	0x00, 0xf0, 0x21, 0x00


	//----- nvinfo : EIATTR_KPARAM_INFO
	.align		4
.L_17:
        /*0058*/ 	.byte	0x04, 0x17
        /*005a*/ 	.short	(.L_19 - .L_18)
.L_18:
        /*005c*/ 	.word	0x00000000
        /*0060*/ 	.short	0x0005
        /*0062*/ 	.short	0x0020
        /*0064*/ 	.byte	0x00, 0xf0, 0x11, 0x00


	//----- nvinfo : EIATTR_KPARAM_INFO
	.align		4
.L_19:
        /*0068*/ 	.byte	0x04, 0x17
        /*006a*/ 	.short	(.L_21 - .L_20)
.L_20:
        /*006c*/ 	.word	0x00000000
        /*0070*/ 	.short	0x0004
        /*0072*/ 	.short	0x001c
        /*0074*/ 	.byte	0x00, 0xf0, 0x11, 0x00


	//----- nvinfo : EIATTR_KPARAM_INFO
	.align		4
.L_21:
        /*0078*/ 	.byte	0x04, 0x17
        /*007a*/ 	.short	(.L_23 - .L_22)
.L_22:
        /*007c*/ 	.word	0x00000000
        /*0080*/ 	.short	0x0003
        /*0082*/ 	.short	0x0018
        /*0084*/ 	.byte	0x00, 0xf0, 0x11, 0x00


	//----- nvinfo : EIATTR_KPARAM_INFO
	.align		4
.L_23:
        /*0088*/ 	.byte	0x04, 0x17
        /*008a*/ 	.short	(.L_25 - .L_24)
.L_24:
        /*008c*/ 	.word	0x00000000
        /*0090*/ 	.short	0x0002
        /*0092*/ 	.short	0x0010
        /*0094*/ 	.byte	0x00, 0xf4, 0x21, 0x00


	//----- nvinfo : EIATTR_KPARAM_INFO
	.align		4
.L_25:
        /*0098*/ 	.byte	0x04, 0x17
        /*009a*/ 	.short	(.L_27 - .L_26)
.L_26:
        /*009c*/ 	.word	0x00000000
        /*00a0*/ 	.short	0x0001
        /*00a2*/ 	.short	0x0008
        /*00a4*/ 	.byte	0x00, 0xf4, 0x21, 0x00


	//----- nvinfo : EIATTR_KPARAM_INFO
	.align		4
.L_27:
        /*00a8*/ 	.byte	0x04, 0x17
        /*00aa*/ 	.short	(.L_29 - .L_28)
.L_28:
        /*00ac*/ 	.word	0x00000000
        /*00b0*/ 	.short	0x0000
        /*00b2*/ 	.short	0x0000
        /*00b4*/ 	.byte	0x00, 0xf4, 0x21, 0x00


	//----- nvinfo : EIATTR_SPARSE_MMA_MASK
	.align		4
.L_29:
        /*00b8*/ 	.byte	0x03, 0x50
        /*00ba*/ 	.short	0x0000


	//----- nvinfo : EIATTR_MAXREG_COUNT
	.align		4
        /*00bc*/ 	.byte	0x03, 0x1b
        /*00be*/ 	.short	0x00ff


	//----- nvinfo : EIATTR_NUM_BARRIERS
	.align		4
        /*00c0*/ 	.byte	0x02, 0x4c
        /*00c2*/ 	.byte	0x01
	.zero		1


	//----- nvinfo : EIATTR_MERCURY_ISA_VERSION
	.align		4
        /*00c4*/ 	.byte	0x03, 0x5f
        /*00c6*/ 	.short	0x0101


	//----- nvinfo : EIATTR_INT_WARP_WIDE_INSTR_OFFSETS
	.align		4
        /*00c8*/ 	.byte	0x04, 0x31
        /*00ca*/ 	.short	(.L_31 - .L_30)


	//   ....[0]....
.L_30:
        /*00cc*/ 	.word	0x00001590


	//   ....[1]....
        /*00d0*/ 	.word	0x000015b0


	//   ....[2]....
        /*00d4*/ 	.word	0x000015c0


	//   ....[3]....
        /*00d8*/ 	.word	0x000015d0


	//   ....[4]....
        /*00dc*/ 	.word	0x000016e0


	//   ....[5]....
        /*00e0*/ 	.word	0x00001cd0


	//   ....[6]....
        /*00e4*/ 	.word	0x00001ce0


	//   ....[7]....
        /*00e8*/ 	.word	0x00001d60


	//   ....[8]....
        /*00ec*/ 	.word	0x00001d70


	//   ....[9]....
        /*00f0*/ 	.word	0x00002420


	//   ....[10]....
        /*00f4*/ 	.word	0x00002440


	//----- nvinfo : EIATTR_COOP_GROUP_MASK_REGIDS
	.align		4
.L_31:
        /*00f8*/ 	.byte	0x04, 0x29
        /*00fa*/ 	.short	(.L_33 - .L_32)


	//   ....[0]....
.L_32:
        /*00fc*/ 	.word	0xffffffff


	//   ....[1]....
        /*0100*/ 	.word	0xffffffff


	//   ....[2]....
        /*0104*/ 	.word	0xffffffff


	//----- nvinfo : EIATTR_COOP_GROUP_INSTR_OFFSETS
	.align		4
.L_33:
        /*0108*/ 	.byte	0x04, 0x28
        /*010a*/ 	.short	(.L_35 - .L_34)


	//   ....[0]....
.L_34:
        /*010c*/ 	.word	0x00000140


	//   ....[1]....
        /*0110*/ 	.word	0x000006e0


	//   ....[2]....
        /*0114*/ 	.word	0x00000cb0


	//----- nvinfo : EIATTR_MBARRIER_INSTR_OFFSETS
	.align		4
.L_35:
        /*0118*/ 	.byte	0x04, 0x39
        /*011a*/ 	.short	(.L_37 - .L_36)


	//   ....[0]....
.L_36:
        /*011c*/ 	.word	0x00001740
        /*0120*/ 	.word	0x000000ff
        /*0124*/ 	.word	0x00014000
        /*0128*/ 	.short	0x0100
        /*012a*/ 	.byte	0x14
	.zero		1


	//   ....[1]....
        /*012c*/ 	.word	0x00001760
        /*0130*/ 	.word	0x000000ff
        /*0134*/ 	.word	0x00014008
        /*0138*/ 	.short	0x0100
        /*013a*/ 	.byte	0x14
	.zero		1


	//   ....[2]....
        /*013c*/ 	.word	0x00001780
        /*0140*/ 	.word	0x000000ff
        /*0144*/ 	.word	0x00014010
        /*0148*/ 	.short	0x0100
        /*014a*/ 	.byte	0x14
	.zero		1


	//   ....[3]....
        /*014c*/ 	.word	0x000017a0
        /*0150*/ 	.word	0x000000ff
        /*0154*/ 	.word	0x00014018
        /*0158*/ 	.short	0x0100
        /*015a*/ 	.byte	0x14
	.zero		1


	//   ....[4]....
        /*015c*/ 	.word	0x00001e30
        /*0160*/ 	.word	0x000000ff
        /*0164*/ 	.word	0x00014000
        /*0168*/ 	.short	0x010a
        /*016a*/ 	.byte	0x15
	.zero		1


	//   ....[5]....
        /*016c*/ 	.word	0x000021d0
        /*0170*/ 	.word	0x000000ff
        /*0174*/ 	.word	0x00014000
        /*0178*/ 	.short	0x0108
        /*017a*/ 	.byte	0x14
	.zero		1


	//   ....[6]....
        /*017c*/ 	.word	0x000022b0
        /*0180*/ 	.word	0x000000ff
        /*0184*/ 	.word	0x00014008
        /*0188*/ 	.short	0x0108
        /*018a*/ 	.byte	0x14
	.zero		1


	//   ....[7]....
        /*018c*/ 	.word	0x00002390
        /*0190*/ 	.word	0x000000ff
        /*0194*/ 	.word	0x00014010
        /*0198*/ 	.short	0x0108
        /*019a*/ 	.byte	0x14
	.zero		1


	//   ....[8]....
        /*019c*/ 	.word	0x000024b0
        /*01a0*/ 	.word	0x000000ff
        /*01a4*/ 	.word	0x00014018
        /*01a8*/ 	.short	0x0108
        /*01aa*/ 	.byte	0x14
	.zero		1


	//   ....[9]....
        /*01ac*/ 	.word	0x00002ac0
        /*01b0*/ 	.word	0x000000ff
        /*01b4*/ 	.word	0x00014000
        /*01b8*/ 	.short	0x010a
        /*01ba*/ 	.byte	0x15
	.zero		1


	//----- nvinfo : EIATTR_NUM_MBARRIERS
	.align		4
.L_37:
        /*01bc*/ 	.byte	0x03, 0x38
        /*01be*/ 	.short	0x0004


	//----- nvinfo : EIATTR_EXIT_INSTR_OFFSETS
	.align		4
        /*01c0*/ 	.byte	0x04, 0x1c
        /*01c2*/ 	.short	(.L_39 - .L_38)


	//   ....[0]....
.L_38:
        /*01c4*/ 	.word	0x00002ab0


	//----- nvinfo : EIATTR_REQNTID
	.align		4
.L_39:
        /*01c8*/ 	.byte	0x04, 0x10
        /*01ca*/ 	.short	(.L_41 - .L_40)
.L_40:
        /*01cc*/ 	.word	0x00000080
        /*01d0*/ 	.word	0x00000001
        /*01d4*/ 	.word	0x00000001


	//----- nvinfo : EIATTR_CRS_STACK_SIZE
	.align		4
.L_41:
        /*01d8*/ 	.byte	0x04, 0x1e
        /*01da*/ 	.short	(.L_43 - .L_42)
.L_42:
        /*01dc*/ 	.word	0x00000000


	//----- nvinfo : EIATTR_CBANK_PARAM_SIZE
	.align		4
.L_43:
        /*01e0*/ 	.byte	0x03, 0x19
        /*01e2*/ 	.short	0x0050


	//----- nvinfo : EIATTR_PARAM_CBANK
	.align		4
        /*01e4*/ 	.byte	0x04, 0x0a
        /*01e6*/ 	.short	(.L_45 - .L_44)
	.align		4
.L_44:
        /*01e8*/ 	.word	index@(.nv.constant0.gluon_wgmma)
        /*01ec*/ 	.short	0x0210
        /*01ee*/ 	.short	0x0050


	//----- nvinfo : EIATTR_SW_WAR
	.align		4
.L_45:
        /*01f0*/ 	.byte	0x04, 0x36
        /*01f2*/ 	.short	(.L_47 - .L_46)
.L_46:
        /*01f4*/ 	.word	0x00000008
.L_47:


//--------------------- .nv.callgraph             --------------------------
	.section	.nv.callgraph,"",@"SHT_CUDA_CALLGRAPH"
	.align	4
	.sectionentsize	8
	.align		4
        /*0000*/ 	.word	0x00000000
	.align		4
        /*0004*/ 	.word	0xffffffff
	.align		4
        /*0008*/ 	.word	0x00000000
	.align		4
        /*000c*/ 	.word	0xfffffffe
	.align		4
        /*0010*/ 	.word	0x00000000
	.align		4
        /*0014*/ 	.word	0xfffffffd
	.align		4
        /*0018*/ 	.word	0x00000000
	.align		4
        /*001c*/ 	.word	0xfffffffc


//--------------------- .text.gluon_wgmma         --------------------------
	.section	.text.gluon_wgmma,"ax",@progbits
	.align	128
        .global         gluon_wgmma
        .type           gluon_wgmma,@function
        .size           gluon_wgmma,(.L_x_53 - gluon_wgmma)
        .other          gluon_wgmma,@"STO_CUDA_ENTRY STV_DEFAULT"
gluon_wgmma:
.text.gluon_wgmma:
[----:B------:R-:W-:Y:S01]  /*0000*/  LDC R1, c[0x0][0x28] ;  /* 0x00000a00ff017b82 */ /* 0x000fe20000000800 */
[----:B------:R-:W1:Y:S07]  /*0010*/  S2R R0, SR_TID.X ;  /* 0x0000000000007919 */ /* 0x000e6e0000002100 */
[----:B------:R-:W2:Y:S01]  /*0020*/  S2UR UR4, SR_CgaCtaId ;  /* 0x00000000000479c3 */ /* 0x000ea20000008800 */
[----:B------:R-:W-:Y:S01]  /*0030*/  UMOV UR20, 0x400 ;  /* 0x0000040000147882 */ /* 0x000fe20000000000 */
[----:B------:R-:W-:Y:S01]  /*0040*/  ULDC UR6, c[0x0][0xc] ;  /* 0x0000030000067ab9 */ /* 0x000fe20000000800 */
[----:B------:R-:W-:Y:S01]  /*0050*/  ULDC.64 UR32, c[0x0][0x250] ;  /* 0x0000940000207ab9 */ /* 0x000fe20000000a00 */
[----:B------:R-:W-:Y:S04]  /*0060*/  BSSY B0, `(.L_x_0) ;  /* 0x000001e000007945 */ /* 0x000fe80003800000 */
[----:B------:R-:W3:Y:S08]  /*0070*/  LDC R12, c[0x0][0x230] ;  /* 0x00008c00ff0c7b82 */ /* 0x000ef00000000800 */
[----:B------:R-:W-:Y:S08]  /*0080*/  S2UR UR23, SR_CTAID.Y ;  /* 0x00000000001779c3 */ /* 0x000ff00000002600 */
[----:B------:R-:W4:Y:S01]  /*0090*/  S2UR UR5, SR_CTAID.Z ;  /* 0x00000000000579c3 */ /* 0x000f220000002700 */
[----:B--2---:R-:W-:-:S03]  /*00a0*/  ULEA UR20, UR4, UR20, 0x18 ;  /* 0x0000001404147291 */ /* 0x004fc6000f8ec03f */
[----:B------:R-:W-:Y:S01]  /*00b0*/  ULDC UR4, c[0x0][0x10] ;  /* 0x0000040000047ab9 */ /* 0x000fe20000000800 */
[----:B-1----:R-:W-:-:S03]  /*00c0*/  LOP3.LUT R7, R0, 0x7f, RZ, 0xc0, !PT ;  /* 0x0000007f00077812 */ /* 0x002fc600078ec0ff */
[----:B------:R-:W1:Y:S01]  /*00d0*/  S2UR UR34, SR_CTAID.X ;  /* 0x00000000002279c3 */ /* 0x000e620000002500 */
[----:B---3--:R-:W-:Y:S01]  /*00e0*/  VIADD R5, R12, 0xffffffff ;  /* 0xffffffff0c057836 */ /* 0x008fe20000000000 */
[C---:B------:R-:W-:Y:S02]  /*00f0*/  ISETP.GE.U32.AND P0, PT, R7.reuse, 0x20, PT ;  /* 0x000000200700780c */ /* 0x040fe40003f06070 */
[C---:B------:R-:W-:Y:S02]  /*0100*/  ISETP.NE.U32.AND P2, PT, R7.reuse, RZ, PT ;  /* 0x000000ff0700720c */ /* 0x040fe40003f45070 */
[----:B------:R-:W-:Y:S02]  /*0110*/  LEA R4, R7, UR20, 0x2 ;  /* 0x0000001407047c11 */ /* 0x000fe4000f8e10ff */
[----:B------:R-:W2:Y:S07]  /*0120*/  LDC R6, c[0x0][0x228] ;  /* 0x00008a00ff067b82 */ /* 0x000eae0000000800 */
[----:B------:R3:W-:Y:S01]  /*0130*/  @!P0 STS [R4], RZ ;  /* 0x000000ff04008388 */ /* 0x0007e20000000800 */
[----:B------:R-:W-:-:S03]  /*0140*/  NOP ;  /* 0x0000000000007918 */ /* 0x000fc60000000000 */
[----:B------:R3:W-:Y:S01]  /*0150*/  @!P2 STS [UR20+0x20], R5 ;  /* 0x00002005ff00a988 */ /* 0x0007e20008000814 */
[----:B----4-:R-:W-:-:S04]  /*0160*/  UIMAD UR4, UR5, UR4, UR23 ;  /* 0x00000004050472a4 */ /* 0x010fc8000f8e0217 */
[----:B-1----:R-:W-:-:S04]  /*0170*/  UIMAD UR4, UR4, UR6, UR34 ;  /* 0x00000006040472a4 */ /* 0x002fc8000f8e0222 */
[----:B------:R-:W-:Y:S01]  /*0180*/  UIMAD UR5, UR4, 0x180, URZ ;  /* 0x00000180040578a4 */ /* 0x000fe2000f8e023f */
[----:B--2---:R-:W-:Y:S02]  /*0190*/  VIADD R6, R6, 0xffffffff ;  /* 0xffffffff06067836 */ /* 0x004fe40000000000 */
[----:B------:R-:W-:Y:S01]  /*01a0*/  UMOV UR4, URZ ;  /* 0x0000003f00047c82 */ /* 0x000fe20008000000 */
[----:B------:R-:W-:-:S04]  /*01b0*/  UIADD3 UR28, UP0, UR5, UR32, URZ ;  /* 0x00000020051c7290 */ /* 0x000fc8000ff1e03f */
[----:B------:R-:W-:Y:S01]  /*01c0*/  ULEA.HI.X.SX32 UR29, UR5, UR33, 0x1, UP0 ;  /* 0x00000021051d7291 */ /* 0x000fe200080f0e3f */
[----:B---3--:R-:W-:Y:S11]  /*01d0*/  @P2 BRA `(.L_x_1) ;  /* 0x0000000000182947 */ /* 0x008ff60003800000 */
[----:B------:R-:W1:Y:S01]  /*01e0*/  LDS R2, [UR20+0x8] ;  /* 0x00000814ff027984 */ /* 0x000e620008000800 */
[----:B------:R-:W2:Y:S01]  /*01f0*/  LDC.64 R8, c[0x0][0x210] ;  /* 0x00008400ff087b82 */ /* 0x000ea20000000a00 */
[----:B------:R-:W-:Y:S02]  /*0200*/  IMAD.MOV.U32 R3, RZ, RZ, 0x70 ;  /* 0x00000070ff037424 */ /* 0x000fe400078e00ff */
[----:B--2---:R2:W-:Y:S03]  /*0210*/  STS.64 [UR20], R8 ;  /* 0x00000008ff007988 */ /* 0x0045e60008000a14 */
[----:B-1----:R-:W-:-:S05]  /*0220*/  LOP3.LUT R2, R2, 0x10, R3, 0xd8, !PT ;  /* 0x0000001002027812 */ /* 0x002fca00078ed803 */
[----:B------:R2:W-:Y:S02]  /*0230*/  STS [UR20+0x8], R2 ;  /* 0x00000802ff007988 */ /* 0x0005e40008000814 */
.L_x_1:
[----:B------:R-:W-:Y:S05]  /*0240*/  BSYNC B0 ;  /* 0x0000000000007941 */ /* 0x000fea0003800000 */
.L_x_0:
[----:B------:R-:W-:Y:S04]  /*0250*/  BSSY B0, `(.L_x_2) ;  /* 0x000000a000007945 */ /* 0x000fe80003800000 */
[----:B------:R-:W-:Y:S05]  /*0260*/  @P2 BRA `(.L_x_3) ;  /* 0x0000000000202947 */ /* 0x000fea0003800000 */
[----:B--2---:R-:W1:Y:S01]  /*0270*/  LDS R2, [UR20+0x34] ;  /* 0x00003414ff027984 */ /* 0x004e620008000800 */
[----:B------:R-:W-:Y:S02]  /*0280*/  IMAD.MOV.U32 R3, RZ, RZ, 0x3f000000 ;  /* 0x3f000000ff037424 */ /* 0x000fe400078e00ff */
[----:B------:R-:W-:Y:S01]  /*0290*/  @!P2 IMAD.MOV.U32 R8, RZ, RZ, 0xff ;  /* 0x000000ffff08a424 */ /* 0x000fe200078e00ff */
[----:B------:R-:W2:Y:S02]  /*02a0*/  @!P2 LDS R9, [UR20+0x38] ;  /* 0x00003814ff09a984 */ /* 0x000ea40008000800 */
[----:B-1----:R-:W-:Y:S02]  /*02b0*/  LOP3.LUT R2, R2, 0xff000000, R3, 0xb8, !PT ;  /* 0xff00000002027812 */ /* 0x002fe400078eb803 */
[----:B--2---:R-:W-:-:S03]  /*02c0*/  @!P2 LOP3.LUT R3, R9, 0xff, R8, 0xb8, !PT ;  /* 0x000000ff0903a812 */ /* 0x004fc600078eb808 */
[----:B------:R1:W-:Y:S04]  /*02d0*/  STS [UR20+0x34], R2 ;  /* 0x00003402ff007988 */ /* 0x0003e80008000814 */
[----:B------:R1:W-:Y:S02]  /*02e0*/  @!P2 STS [UR20+0x38], R3 ;  /* 0x00003803ff00a988 */ /* 0x0003e40008000814 */
.L_x_3:
[----:B------:R-:W-:Y:S05]  /*02f0*/  BSYNC B0 ;  /* 0x0000000000007941 */ /* 0x000fea0003800000 */
.L_x_2:
[----:B------:R-:W-:Y:S04]  /*0300*/  BSSY B0, `(.L_x_4) ;  /* 0x000000a000007945 */ /* 0x000fe80003800000 */
[----:B------:R-:W-:Y:S05]  /*0310*/  @P2 BRA `(.L_x_5) ;  /* 0x0000000000202947 */ /* 0x000fea0003800000 */
[----:B-12---:R-:W1:Y:S01]  /*0320*/  LDS R2, [UR20+0x1c] ;  /* 0x00001c14ff027984 */ /* 0x006e620008000800 */
[----:B------:R-:W2:Y:S03]  /*0330*/  LDC.64 R10, c[0x0][0x238] ;  /* 0x00008e00ff0a7b82 */ /* 0x000ea60000000a00 */
[----:B------:R3:W-:Y:S01]  /*0340*/  STS [UR20+0x24], R6 ;  /* 0x00002406ff007988 */ /* 0x0007e20008000814 */
[--C-:B--2---:R-:W-:Y:S02]  /*0350*/  SHF.R.U32.HI R9, RZ, 0x4, R11.reuse ;  /* 0x00000004ff097819 */ /* 0x104fe4000001160b */
[----:B------:R-:W-:-:S05]  /*0360*/  SHF.R.U64 R3, R10, 0x4, R11 ;  /* 0x000000040a037819 */ /* 0x000fca000000120b */
[----:B------:R3:W-:Y:S01]  /*0370*/  STS [UR20+0xc], R3 ;  /* 0x00000c03ff007988 */ /* 0x0007e20008000814 */
[----:B-1----:R-:W-:-:S05]  /*0380*/  LOP3.LUT R2, R2, 0xf, R9, 0xb8, !PT ;  /* 0x0000000f02027812 */ /* 0x002fca00078eb809 */
[----:B------:R3:W-:Y:S02]  /*0390*/  STS [UR20+0x1c], R2 ;  /* 0x00001c02ff007988 */ /* 0x0007e40008000814 */
.L_x_5:
[----:B------:R-:W-:Y:S05]  /*03a0*/  BSYNC B0 ;  /* 0x0000000000007941 */ /* 0x000fea0003800000 */
.L_x_4:
[----:B------:R-:W-:Y:S04]  /*03b0*/  BSSY B1, `(.L_x_6) ;  /* 0x000001d000017945 */ /* 0x000fe80003800000 */
[----:B------:R-:W-:Y:S04]  /*03c0*/  BSSY B0, `(.L_x_7) ;  /* 0x0000018000007945 */ /* 0x000fe80003800000 */
[----:B------:R-:W-:Y:S05]  /*03d0*/  @P2 BRA `(.L_x_8) ;  /* 0x00000000001c2947 */ /* 0x000fea0003800000 */
[----:B-123--:R-:W1:Y:S02]  /*03e0*/  LDS R2, [UR20+0x34] ;  /* 0x00003414ff027984 */ /* 0x00ee640008000800 */
[----:B-1----:R-:W-:-:S05]  /*03f0*/  LOP3.LUT R2, R2, 0x7, RZ, 0xb8, !PT ;  /* 0x0000000702027812 */ /* 0x002fca00078eb8ff */
[----:B------:R1:W-:Y:S01]  /*0400*/  STS [UR20+0x34], R2 ;  /* 0x00003402ff007988 */ /* 0x0003e20008000814 */
[----:B------:R-:W-:Y:S05]  /*0410*/  @P2 BRA `(.L_x_9) ;  /* 0x00000000001c2947 */ /* 0x000fea0003800000 */
[----:B-1----:R-:W1:Y:S02]  /*0420*/  LDS R2, [UR20+0x34] ;  /* 0x00003414ff027984 */ /* 0x002e640008000800 */
[----:B-1----:R-:W-:-:S05]  /*0430*/  LOP3.LUT R2, R2, 0x38, RZ, 0xb8, !PT ;  /* 0x0000003802027812 */ /* 0x002fca00078eb8ff */
[----:B------:R4:W-:Y:S02]  /*0440*/  STS [UR20+0x34], R2 ;  /* 0x00003402ff007988 */ /* 0x0009e40008000814 */
.L_x_8:
[----:B------:R-:W-:Y:S05]  /*0450*/  @P2 BRA `(.L_x_10) ;  /* 0x00000000001c2947 */ /* 0x000fea0003800000 */
[----:B-1234-:R-:W1:Y:S02]  /*0460*/  LDS R2, [UR20+0x8] ;  /* 0x00000814ff027984 */ /* 0x01ee640008000800 */
[----:B-1----:R-:W-:-:S05]  /*0470*/  LOP3.LUT R2, R2, 0x780, RZ, 0xb8, !PT ;  /* 0x0000078002027812 */ /* 0x002fca00078eb8ff */
[----:B------:R2:W-:Y:S02]  /*0480*/  STS [UR20+0x8], R2 ;  /* 0x00000802ff007988 */ /* 0x0005e40008000814 */
.L_x_9:
[----:B------:R-:W-:Y:S05]  /*0490*/  @P2 BRA `(.L_x_11) ;  /* 0x0000000000282947 */ /* 0x000fea0003800000 */
[----:B-12---:R-:W1:Y:S02]  /*04a0*/  LDS R2, [UR20+0x8] ;  /* 0x00000814ff027984 */ /* 0x006e640008000800 */
[----:B-1----:R-:W-:-:S05]  /*04b0*/  LOP3.LUT R2, R2, 0x1800, RZ, 0xb8, !PT ;  /* 0x0000180002027812 */ /* 0x002fca00078eb8ff */
[----:B------:R5:W-:Y:S02]  /*04c0*/  STS [UR20+0x8], R2 ;  /* 0x00000802ff007988 */ /* 0x000be40008000814 */
.L_x_10:
[----:B------:R-:W-:Y:S05]  /*04d0*/  @P2 BREAK B0 ;  /* 0x0000000000002942 */ /* 0x000fea0003800000 */
[----:B------:R-:W-:Y:S05]  /*04e0*/  @P2 BRA `(.L_x_12) ;  /* 0x0000000000242947 */ /* 0x000fea0003800000 */
[----:B-1-3--:R-:W1:Y:S01]  /*04f0*/  LDS R3, [UR20+0x8] ;  /* 0x00000814ff037984 */ /* 0x00ae620008000800 */
[----:B--2-45:R-:W-:-:S05]  /*0500*/  IMAD.MOV.U32 R2, RZ, RZ, 0x6000 ;  /* 0x00006000ff027424 */ /* 0x034fca00078e00ff */
[----:B-1----:R-:W-:-:S04]  /*0510*/  LOP3.LUT R2, R3, 0x4000, R2, 0xd8, !PT ;  /* 0x0000400003027812 */ /* 0x002fc800078ed802 */
[----:B------:R-:W-:-:S05]  /*0520*/  LOP3.LUT R2, R2, 0x400000, RZ, 0xb8, !PT ;  /* 0x0040000002027812 */ /* 0x000fca00078eb8ff */
[----:B------:R3:W-:Y:S02]  /*0530*/  STS [UR20+0x8], R2 ;  /* 0x00000802ff007988 */ /* 0x0007e40008000814 */
.L_x_11:
[----:B------:R-:W-:Y:S05]  /*0540*/  BSYNC B0 ;  /* 0x0000000000007941 */ /* 0x000fea0003800000 */
.L_x_7:
[----:B-123--:R-:W1:Y:S02]  /*0550*/  @!P2 LDS R2, [UR20+0x8] ;  /* 0x00000814ff02a984 */ /* 0x00ee640008000800 */
[----:B-1----:R-:W-:-:S05]  /*0560*/  @!P2 LOP3.LUT R2, R2, 0x8000, RZ, 0xb8, !PT ;  /* 0x000080000202a812 */ /* 0x002fca00078eb8ff */
[----:B------:R1:W-:Y:S02]  /*0570*/  @!P2 STS [UR20+0x8], R2 ;  /* 0x00000802ff00a988 */ /* 0x0003e40008000814 */
.L_x_12:
[----:B------:R-:W-:Y:S05]  /*0580*/  BSYNC B1 ;  /* 0x0000000000017941 */ /* 0x000fea0003800000 */
.L_x_6:
[----:B------:R-:W-:Y:S05]  /*0590*/  WARPSYNC.ALL ;  /* 0x0000000000007948 */ /* 0x000fea0003800000 */
[----:B------:R-:W-:Y:S05]  /*05a0*/  @P0 BRA `(.L_x_13) ;  /* 0x0000000000280947 */ /* 0x000fea0003800000 */
[----:B-12345:R-:W1:Y:S01]  /*05b0*/  S2R R2, SR_LANEID ;  /* 0x0000000000027919 */ /* 0x03ee620000000000 */
[----:B------:R-:W-:Y:S05]  /*05c0*/  WARPSYNC.ALL ;  /* 0x0000000000007948 */ /* 0x000fea0003800000 */
[----:B-1----:R-:W-:-:S05]  /*05d0*/  IMAD.SHL.U32 R8, R2, 0x4, RZ ;  /* 0x0000000402087824 */ /* 0x002fca00078e00ff */
[----:B------:R-:W1:Y:S01]  /*05e0*/  LDS R9, [R8+UR20] ;  /* 0x0000001408097984 */ /* 0x000e620008000800 */
[----:B------:R-:W-:-:S05]  /*05f0*/  IADD3 R2, P1, R8, UR28, RZ ;  /* 0x0000001c08027c10 */ /* 0x000fca000ff3e0ff */
[----:B------:R-:W-:-:S05]  /*0600*/  IMAD.X R3, RZ, RZ, UR29, P1 ;  /* 0x0000001dff037e24 */ /* 0x000fca00088e06ff */
[----:B-1----:R1:W2:Y:S01]  /*0610*/  ATOMG.E.EXCH.STRONG.GPU PT, RZ, [R2], R9 ;  /* 0x0000000902ff73a8 */ /* 0x0022a200041ee100 */
[----:B------:R-:W-:-:S04]  /*0620*/  DEPBAR {5,4,3,2,1,0} ;  /* 0x0000003f0000791a */ /* 0x000fc80000000000 */
[----:B------:R1:W-:Y:S01]  /*0630*/  UTMACCTL.IV [UR28] ;  /* 0x000000001c0079b9 */ /* 0x0003e20008000000 */
[----:B------:R-:W-:Y:S01]  /*0640*/  NOP ;  /* 0x0000000000007918 */ /* 0x000fe20000000000 */
.L_x_13:
[----:B------:R-:W-:Y:S05]  /*0650*/  @P0 BRA `(.L_x_14) ;  /* 0x00000000000c0947 */ /* 0x000fea0003800000 */
[----:B------:R0:W-:Y:S01]  /*0660*/  UTMACMDFLUSH ;  /* 0x00000000000079b7 */ /* 0x0001e20000000000 */
[----:B------:R-:W-:Y:S05]  /*0670*/  @P0 BRA `(.L_x_14) ;  /* 0x0000000000040947 */ /* 0x000fea0003800000 */
[----:B------:R-:W-:-:S04]  /*0680*/  DEPBAR.LE SB0, 0x0 ;  /* 0x000080000000791a */ /* 0x000fc80000000000 */
.L_x_14:
[----:B------:R-:W-:Y:S05]  /*0690*/  WARPSYNC.ALL ;  /* 0x0000000000007948 */ /* 0x000fea0003800000 */
[----:B--2---:R-:W-:Y:S06]  /*06a0*/  BAR.SYNC.DEFER_BLOCKING 0x0 ;  /* 0x0000000000007b1d */ /* 0x004fec0000010000 */
[----:B------:R-:W-:Y:S02]  /*06b0*/  BSSY B1, `(.L_x_15) ;  /* 0x000000b000017945 */ /* 0x000fe40003800000 */
[----:B------:R-:W-:Y:S06]  /*06c0*/  BAR.SYNC.DEFER_BLOCKING 0x0 ;  /* 0x0000000000007b1d */ /* 0x000fec0000010000 */
[----:B------:R2:W-:Y:S01]  /*06d0*/  @!P0 STS [R4], RZ ;  /* 0x000000ff04008388 */ /* 0x0005e20000000800 */
[----:B------:R-:W-:Y:S01]  /*06e0*/  NOP ;  /* 0x0000000000007918 */ /* 0x000fe20000000000 */
[----:B------:R-:W-:Y:S05]  /*06f0*/  @P2 BRA `(.L_x_16) ;  /* 0x0000000000182947 */ /* 0x000fea0003800000 */
[----:B-1-345:R-:W1:Y:S01]  /*0700*/  LDS R2, [UR20+0x8] ;  /* 0x00000814ff027984 */ /* 0x03ae620008000800 */
[----:B------:R-:W3:Y:S01]  /*0710*/  LDC.64 R8, c[0x0][0x218] ;  /* 0x00008600ff087b82 */ /* 0x000ee20000000a00 */
[----:B------:R-:W-:Y:S02]  /*0720*/  IMAD.MOV.U32 R3, RZ, RZ, 0x70 ;  /* 0x00000070ff037424 */ /* 0x000fe400078e00ff */
[----:B---3--:R3:W-:Y:S03]  /*0730*/  STS.64 [UR20], R8 ;  /* 0x00000008ff007988 */ /* 0x0087e60008000a14 */
[----:B-1----:R-:W-:-:S05]  /*0740*/  LOP3.LUT R2, R2, 0x10, R3, 0xd8, !PT ;  /* 0x0000001002027812 */ /* 0x002fca00078ed803 */
[----:B------:R3:W-:Y:S02]  /*0750*/  STS [UR20+0x8], R2 ;  /* 0x00000802ff007988 */ /* 0x0007e40008000814 */
.L_x_16:
[----:B-1----:R-:W-:Y:S05]  /*0760*/  BSYNC B1 ;  /* 0x0000000000017941 */ /* 0x002fea0003800000 */
.L_x_15:
[----:B------:R-:W-:Y:S04]  /*0770*/  BSSY B2, `(.L_x_17) ;  /* 0x000000f000027945 */ /* 0x000fe80003800000 */
[----:B------:R-:W-:Y:S04]  /*0780*/  BSSY B1, `(.L_x_18) ;  /* 0x000000c000017945 */ /* 0x000fe80003800000 */
[----:B------:R-:W-:Y:S05]  /*0790*/  @P2 BRA `(.L_x_19) ;  /* 0x0000000000282947 */ /* 0x000fea0003800000 */
[----:B---345:R-:W1:Y:S01]  /*07a0*/  LDS R2, [UR20+0x34] ;  /* 0x00003414ff027984 */ /* 0x038e620008000800 */
[----:B------:R-:W-:Y:S01]  /*07b0*/  IMAD.MOV.U32 R3, RZ, RZ, 0x3f000000 ;  /* 0x3f000000ff037424 */ /* 0x000fe200078e00ff */
[----:B------:R-:W-:Y:S05]  /*07c0*/  @P2 BREAK B1 ;  /* 0x0000000000012942 */ /* 0x000fea0003800000 */
[----:B-1----:R-:W-:-:S05]  /*07d0*/  LOP3.LUT R2, R2, 0xff000000, R3, 0xb8, !PT ;  /* 0xff00000002027812 */ /* 0x002fca00078eb803 */
[----:B------:R1:W-:Y:S01]  /*07e0*/  STS [UR20+0x34], R2 ;  /* 0x00003402ff007988 */ /* 0x0003e20008000814 */
[----:B------:R-:W-:Y:S05]  /*07f0*/  @P2 BRA `(.L_x_20) ;  /* 0x0000000000182947 */ /* 0x000fea0003800000 */
[----:B------:R-:W3:Y:S01]  /*0800*/  LDS R3, [UR20+0x38] ;  /* 0x00003814ff037984 */ /* 0x000ee20008000800 */
[----:B-1----:R-:W-:-:S05]  /*0810*/  IMAD.MOV.U32 R2, RZ, RZ, 0x3f ;  /* 0x0000003fff027424 */ /* 0x002fca00078e00ff */
[----:B---3--:R-:W-:-:S05]  /*0820*/  LOP3.LUT R2, R3, 0xff, R2, 0xb8, !PT ;  /* 0x000000ff03027812 */ /* 0x008fca00078eb802 */
[----:B------:R1:W-:Y:S02]  /*0830*/  STS [UR20+0x38], R2 ;  /* 0x00003802ff007988 */ /* 0x0003e40008000814 */
.L_x_19:
[----:B------:R-:W-:Y:S05]  /*0840*/  BSYNC B1 ;  /* 0x0000000000017941 */ /* 0x000fea0003800000 */
.L_x_18:
[----:B------:R1:W-:Y:S02]  /*0850*/  @!P2 STS [UR20+0x20], R5 ;  /* 0x00002005ff00a988 */ /* 0x0003e40008000814 */
.L_x_20:
[----:B------:R-:W-:Y:S05]  /*0860*/  BSYNC B2 ;  /* 0x0000000000027941 */ /* 0x000fea0003800000 */
.L_x_17:
[----:B------:R-:W-:Y:S05]  /*0870*/  WARPSYNC.ALL ;  /* 0x0000000000007948 */ /* 0x000fea0003800000 */
[----:B-1----:R-:W1:Y:S01]  /*0880*/  LDC R5, c[0x0][0x22c] ;  /* 0x00008b00ff057b82 */ /* 0x002e620000000800 */
[----:B------:R-:W-:Y:S01]  /*0890*/  BSSY B2, `(.L_x_21) ;  /* 0x000000b000027945 */ /* 0x000fe20003800000 */
[----:B-1----:R-:W-:-:S03]  /*08a0*/  VIADD R5, R5, 0xffffffff ;  /* 0xffffffff05057836 */ /* 0x002fc60000000000 */
[----:B------:R-:W-:Y:S05]  /*08b0*/  @P2 BRA `(.L_x_22) ;  /* 0x0000000000202947 */ /* 0x000fea0003800000 */
[----:B---345:R-:W1:Y:S01]  /*08c0*/  LDS R2, [UR20+0x1c] ;  /* 0x00001c14ff027984 */ /* 0x038e620008000800 */
[----:B------:R-:W3:Y:S03]  /*08d0*/  LDC.64 R10, c[0x0][0x240] ;  /* 0x00009000ff0a7b82 */ /* 0x000ee60000000a00 */
[----:B------:R4:W-:Y:S01]  /*08e0*/  STS [UR20+0x24], R5 ;  /* 0x00002405ff007988 */ /* 0x0009e20008000814 */
[--C-:B---3--:R-:W-:Y:S02]  /*08f0*/  SHF.R.U32.HI R9, RZ, 0x4, R11.reuse ;  /* 0x00000004ff097819 */ /* 0x108fe4000001160b */
[----:B------:R-:W-:-:S05]  /*0900*/  SHF.R.U64 R3, R10, 0x4, R11 ;  /* 0x000000040a037819 */ /* 0x000fca000000120b */
[----:B------:R4:W-:Y:S01]  /*0910*/  STS [UR20+0xc], R3 ;  /* 0x00000c03ff007988 */ /* 0x0009e20008000814 */
[----:B-1----:R-:W-:-:S05]  /*0920*/  LOP3.LUT R2, R2, 0xf, R9, 0xb8, !PT ;  /* 0x0000000f02027812 */ /* 0x002fca00078eb809 */
[----:B------:R4:W-:Y:S02]  /*0930*/  STS [UR20+0x1c], R2 ;  /* 0x00001c02ff007988 */ /* 0x0009e40008000814 */
.L_x_22:
[----:B------:R-:W-:Y:S05]  /*0940*/  BSYNC B2 ;  /* 0x0000000000027941 */ /* 0x000fea0003800000 */
.L_x_21:
[----:B------:R-:W-:Y:S04]  /*0950*/  BSSY B3, `(.L_x_23) ;  /* 0x000001d000037945 */ /* 0x000fe80003800000 */
[----:B------:R-:W-:Y:S04]  /*0960*/  BSSY B2, `(.L_x_24) ;  /* 0x0000018000027945 */ /* 0x000fe80003800000 */
[----:B------:R-:W-:Y:S05]  /*0970*/  @P2 BRA `(.L_x_25) ;  /* 0x00000000001c2947 */ /* 0x000fea0003800000 */
[----:B---345:R-:W1:Y:S02]  /*0980*/  LDS R2, [UR20+0x34] ;  /* 0x00003414ff027984 */ /* 0x038e640008000800 */
[----:B-1----:R-:W-:-:S05]  /*0990*/  LOP3.LUT R2, R2, 0x7, RZ, 0xb8, !PT ;  /* 0x0000000702027812 */ /* 0x002fca00078eb8ff */
[----:B------:R1:W-:Y:S01]  /*09a0*/  STS [UR20+0x34], R2 ;  /* 0x00003402ff007988 */ /* 0x0003e20008000814 */
[----:B------:R-:W-:Y:S05]  /*09b0*/  @P2 BRA `(.L_x_26) ;  /* 0x00000000001c2947 */ /* 0x000fea0003800000 */
[----:B-1----:R-:W1:Y:S02]  /*09c0*/  LDS R2, [UR20+0x34] ;  /* 0x00003414ff027984 */ /* 0x002e640008000800 */
[----:B-1----:R-:W-:-:S05]  /*09d0*/  LOP3.LUT R2, R2, 0x38, RZ, 0xb8, !PT ;  /* 0x0000003802027812 */ /* 0x002fca00078eb8ff */
[----:B------:R1:W-:Y:S02]  /*09e0*/  STS [UR20+0x34], R2 ;  /* 0x00003402ff007988 */ /* 0x0003e40008000814 */
.L_x_25:
[----:B------:R-:W-:Y:S05]  /*09f0*/  @P2 BRA `(.L_x_27) ;  /* 0x00000000001c2947 */ /* 0x000fea0003800000 */
[----:B-1-345:R-:W1:Y:S02]  /*0a00*/  LDS R2, [UR20+0x8] ;  /* 0x00000814ff027984 */ /* 0x03ae640008000800 */
[----:B-1----:R-:W-:-:S05]  /*0a10*/  LOP3.LUT R2, R2, 0x780, RZ, 0xb8, !PT ;  /* 0x0000078002027812 */ /* 0x002fca00078eb8ff */
[----:B------:R3:W-:Y:S02]  /*0a20*/  STS [UR20+0x8], R2 ;  /* 0x00000802ff007988 */ /* 0x0007e40008000814 */
.L_x_26:
[----:B------:R-:W-:Y:S05]  /*0a30*/  @P2 BRA `(.L_x_28) ;  /* 0x0000000000282947 */ /* 0x000fea0003800000 */
[----:B-1-3--:R-:W1:Y:S02]  /*0a40*/  LDS R2, [UR20+0x8] ;  /* 0x00000814ff027984 */ /* 0x00ae640008000800 */
[----:B-1----:R-:W-:-:S05]  /*0a50*/  LOP3.LUT R2, R2, 0x1800, RZ, 0xb8, !PT ;  /* 0x0000180002027812 */ /* 0x002fca00078eb8ff */
[----:B------:R1:W-:Y:S02]  /*0a60*/  STS [UR20+0x8], R2 ;  /* 0x00000802ff007988 */ /* 0x0003e40008000814 */
.L_x_27:
[----:B------:R-:W-:Y:S05]  /*0a70*/  @P2 BREAK B2 ;  /* 0x0000000000022942 */ /* 0x000fea0003800000 */
[----:B------:R-:W-:Y:S05]  /*0a80*/  @P2 BRA `(.L_x_29) ;  /* 0x0000000000242947 */ /* 0x000fea0003800000 */
[----:B-1-345:R-:W1:Y:S01]  /*0a90*/  LDS R2, [UR20+0x8] ;  /* 0x00000814ff027984 */ /* 0x03ae620008000800 */
[----:B------:R-:W-:-:S05]  /*0aa0*/  IMAD.MOV.U32 R3, RZ, RZ, 0x6000 ;  /* 0x00006000ff037424 */ /* 0x000fca00078e00ff */
[----:B-1----:R-:W-:-:S04]  /*0ab0*/  LOP3.LUT R2, R2, 0x4000, R3, 0xd8, !PT ;  /* 0x0000400002027812 */ /* 0x002fc800078ed803 */
[----:B------:R-:W-:-:S05]  /*0ac0*/  LOP3.LUT R2, R2, 0x400000, RZ, 0xb8, !PT ;  /* 0x0040000002027812 */ /* 0x000fca00078eb8ff */
[----:B------:R4:W-:Y:S02]  /*0ad0*/  STS [UR20+0x8], R2 ;  /* 0x00000802ff007988 */ /* 0x0009e40008000814 */
.L_x_28:
[----:B------:R-:W-:Y:S05]  /*0ae0*/  BSYNC B2 ;  /* 0x0000000000027941 */ /* 0x000fea0003800000 */
.L_x_24:
[----:B-1-34-:R-:W1:Y:S02]  /*0af0*/  @!P2 LDS R2, [UR20+0x8] ;  /* 0x00000814ff02a984 */ /* 0x01ae640008000800 */
[----:B-1----:R-:W-:-:S05]  /*0b00*/  @!P2 LOP3.LUT R2, R2, 0x8000, RZ, 0xb8, !PT ;  /* 0x000080000202a812 */ /* 0x002fca00078eb8ff */
[----:B------:R1:W-:Y:S02]  /*0b10*/  @!P2 STS [UR20+0x8], R2 ;  /* 0x00000802ff00a988 */ /* 0x0003e40008000814 */
.L_x_29:
[----:B------:R-:W-:Y:S05]  /*0b20*/  BSYNC B3 ;  /* 0x0000000000037941 */ /* 0x000fea0003800000 */
.L_x_23:
[----:B------:R-:W-:Y:S05]  /*0b30*/  WARPSYNC.ALL ;  /* 0x0000000000007948 */ /* 0x000fea0003800000 */
[----:B------:R-:W-:-:S04]  /*0b40*/  UIADD3 UR31, UR5, 0x80, URZ ;  /* 0x00000080051f7890 */ /* 0x000fc8000fffe03f */
[----:B------:R-:W-:-:S04]  /*0b50*/  UIADD3 UR30, UP0, UR31, UR32, URZ ;  /* 0x000000201f1e7290 */ /* 0x000fc8000ff1e03f */
[----:B------:R-:W-:Y:S01]  /*0b60*/  ULEA.HI.X.SX32 UR31, UR31, UR33, 0x1, UP0 ;  /* 0x000000211f1f7291 */ /* 0x000fe200080f0e3f */
[----:B------:R-:W-:Y:S11]  /*0b70*/  @P0 BRA `(.L_x_30) ;  /* 0x0000000000280947 */ /* 0x000ff60003800000 */
[----:B-1-345:R-:W1:Y:S01]  /*0b80*/  S2R R2, SR_LANEID ;  /* 0x0000000000027919 */ /* 0x03ae620000000000 */
[----:B------:R-:W-:Y:S05]  /*0b90*/  WARPSYNC.ALL ;  /* 0x0000000000007948 */ /* 0x000fea0003800000 */
[----:B-1----:R-:W-:-:S05]  /*0ba0*/  IMAD.SHL.U32 R8, R2, 0x4, RZ ;  /* 0x0000000402087824 */ /* 0x002fca00078e00ff */
[----:B------:R-:W1:Y:S01]  /*0bb0*/  LDS R9, [R8+UR20] ;  /* 0x0000001408097984 */ /* 0x000e620008000800 */
[----:B------:R-:W-:-:S05]  /*0bc0*/  IADD3 R2, P1, R8, UR30, RZ ;  /* 0x0000001e08027c10 */ /* 0x000fca000ff3e0ff */
[----:B------:R-:W-:-:S05]  /*0bd0*/  IMAD.X R3, RZ, RZ, UR31, P1 ;  /* 0x0000001fff037e24 */ /* 0x000fca00088e06ff */
[----:B-1----:R1:W3:Y:S01]  /*0be0*/  ATOMG.E.EXCH.STRONG.GPU PT, RZ, [R2], R9 ;  /* 0x0000000902ff73a8 */ /* 0x0022e200041ee100 */
[----:B------:R-:W-:-:S04]  /*0bf0*/  DEPBAR {5,4,3,2,1,0} ;  /* 0x0000003f0000791a */ /* 0x000fc80000000000 */
[----:B------:R1:W-:Y:S01]  /*0c00*/  UTMACCTL.IV [UR30] ;  /* 0x000000001e0079b9 */ /* 0x0003e20008000000 */
[----:B------:R-:W-:Y:S01]  /*0c10*/  NOP ;  /* 0x0000000000007918 */ /* 0x000fe20000000000 */
.L_x_30:
[----:B------:R-:W-:Y:S05]  /*0c20*/  @P0 BRA `(.L_x_31) ;  /* 0x00000000000c0947 */ /* 0x000fea0003800000 */
[----:B------:R0:W-:Y:S01]  /*0c30*/  UTMACMDFLUSH ;  /* 0x00000000000079b7 */ /* 0x0001e20000000000 */
[----:B------:R-:W-:Y:S05]  /*0c40*/  @P0 BRA `(.L_x_31) ;  /* 0x0000000000040947 */ /* 0x000fea0003800000 */
[----:B------:R-:W-:-:S04]  /*0c50*/  DEPBAR.LE SB0, 0x0 ;  /* 0x000080000000791a */ /* 0x000fc80000000000 */
.L_x_31:
[----:B------:R-:W-:Y:S05]  /*0c60*/  WARPSYNC.ALL ;  /* 0x0000000000007948 */ /* 0x000fea0003800000 */
[----:B---3--:R-:W-:Y:S06]  /*0c70*/  BAR.SYNC.DEFER_BLOCKING 0x0 ;  /* 0x0000000000007b1d */ /* 0x008fec0000010000 */
[----:B------:R-:W-:Y:S02]  /*0c80*/  BSSY B3, `(.L_x_32) ;  /* 0x000000b000037945 */ /* 0x000fe40003800000 */
[----:B------:R-:W-:Y:S06]  /*0c90*/  BAR.SYNC.DEFER_BLOCKING 0x0 ;  /* 0x0000000000007b1d */ /* 0x000fec0000010000 */
[----:B------:R3:W-:Y:S01]  /*0ca0*/  @!P0 STS [R4], RZ ;  /* 0x000000ff04008388 */ /* 0x0007e20000000800 */
[----:B------:R-:W-:Y:S01]  /*0cb0*/  NOP ;  /* 0x0000000000007918 */ /* 0x000fe20000000000 */
[----:B------:R-:W-:Y:S05]  /*0cc0*/  @P2 BRA `(.L_x_33) ;  /* 0x0000000000182947 */ /* 0x000fea0003800000 */
[----:B-1--45:R-:W1:Y:S01]  /*0cd0*/  LDS R2, [UR20+0x8] ;  /* 0x00000814ff027984 */ /* 0x032e620008000800 */
[----:B------:R-:W4:Y:S01]  /*0ce0*/  LDC.64 R8, c[0x0][0x220] ;  /* 0x00008800ff087b82 */ /* 0x000f220000000a00 */
[----:B------:R-:W-:Y:S02]  /*0cf0*/  IMAD.MOV.U32 R3, RZ, RZ, 0x70 ;  /* 0x00000070ff037424 */ /* 0x000fe400078e00ff */
[----:B----4-:R4:W-:Y:S03]  /*0d00*/  STS.64 [UR20], R8 ;  /* 0x00000008ff007988 */ /* 0x0109e60008000a14 */
[----:B-1----:R-:W-:-:S05]  /*0d10*/  LOP3.LUT R2, R2, 0x10, R3, 0xd8, !PT ;  /* 0x0000001002027812 */ /* 0x002fca00078ed803 */
[----:B------:R4:W-:Y:S02]  /*0d20*/  STS [UR20+0x8], R2 ;  /* 0x00000802ff007988 */ /* 0x0009e40008000814 */
.L_x_33:
[----:B-1----:R-:W-:Y:S05]  /*0d30*/  BSYNC B3 ;  /* 0x0000000000037941 */ /* 0x002fea0003800000 */
.L_x_32:
[----:B------:R-:W-:Y:S04]  /*0d40*/  BSSY B3, `(.L_x_34) ;  /* 0x0000033000037945 */ /* 0x000fe80003800000 */
[----:B------:R-:W-:Y:S04]  /*0d50*/  BSSY B4, `(.L_x_35) ;  /* 0x000002e000047945 */ /* 0x000fe80003800000 */
[----:B------:R-:W-:Y:S05]  /*0d60*/  @P2 BRA `(.L_x_36) ;  /* 0x0000000000242947 */ /* 0x000fea0003800000 */
[----:B----45:R-:W1:Y:S01]  /*0d70*/  LDS R2, [UR20+0x34] ;  /* 0x00003414ff027984 */ /* 0x030e620008000800 */
[----:B------:R-:W-:-:S05]  /*0d80*/  IMAD.MOV.U32 R3, RZ, RZ, 0x3f000000 ;  /* 0x3f000000ff037424 */ /* 0x000fca00078e00ff */
[----:B-1----:R-:W-:-:S05]  /*0d90*/  LOP3.LUT R2, R2, 0xff000000, R3, 0xb8, !PT ;  /* 0xff00000002027812 */ /* 0x002fca00078eb803 */
[----:B------:R1:W-:Y:S01]  /*0da0*/  STS [UR20+0x34], R2 ;  /* 0x00003402ff007988 */ /* 0x0003e20008000814 */
[----:B------:R-:W-:Y:S05]  /*0db0*/  @P2 BRA `(.L_x_37) ;  /* 0x0000000000182947 */ /* 0x000fea0003800000 */
[----:B-1----:R-:W1:Y:S01]  /*0dc0*/  LDS R2, [UR20+0x38] ;  /* 0x00003814ff027984 */ /* 0x002e620008000800 */
[----:B------:R-:W-:-:S05]  /*0dd0*/  IMAD.MOV.U32 R3, RZ, RZ, 0xff ;  /* 0x000000ffff037424 */ /* 0x000fca00078e00ff */
[----:B-1----:R-:W-:-:S05]  /*0de0*/  LOP3.LUT R2, R2, 0xff, R3, 0xb8, !PT ;  /* 0x000000ff02027812 */ /* 0x002fca00078eb803 */
[----:B------:R1:W-:Y:S02]  /*0df0*/  STS [UR20+0x38], R2 ;  /* 0x00003802ff007988 */ /* 0x0003e40008000814 */
.L_x_36:
[----:B------:R-:W-:Y:S05]  /*0e00*/  @P2 BRA `(.L_x_38) ;  /* 0x00000000000c2947 */ /* 0x000fea0003800000 */
[----:B------:R1:W-:Y:S02]  /*0e10*/  STS [UR20+0x20], R5 ;  /* 0x00002005ff007988 */ /* 0x0003e40008000814 */
.L_x_37:
[----:B------:R-:W-:Y:S05]  /*0e20*/  @P2 BRA `(.L_x_39) ;  /* 0x0000000000242947 */ /* 0x000fea0003800000 */
[----:B------:R1:W-:Y:S02]  /*0e30*/  STS [UR20+0x24], R6 ;  /* 0x00002406ff007988 */ /* 0x0003e40008000814 */
.L_x_38:
[----:B------:R-:W-:Y:S05]  /*0e40*/  @P2 BRA `(.L_x_40) ;  /* 0x00000000002c2947 */ /* 0x000fea0003800000 */
[----:B-1--45:R-:W1:Y:S01]  /*0e50*/  LDS R2, [UR20+0x1c] ;  /* 0x00001c14ff027984 */ /* 0x032e620008000800 */
[----:B------:R-:W4:Y:S02]  /*0e60*/  LDC.64 R8, c[0x0][0x248] ;  /* 0x00009200ff087b82 */ /* 0x000f240000000a00 */
[--C-:B----4-:R-:W-:Y:S02]  /*0e70*/  SHF.R.U32.HI R5, RZ, 0x4, R9.reuse ;  /* 0x00000004ff057819 */ /* 0x110fe40000011609 */
[----:B------:R-:W-:-:S05]  /*0e80*/  SHF.R.U64 R3, R8, 0x4, R9 ;  /* 0x0000000408037819 */ /* 0x000fca0000001209 */
[----:B------:R4:W-:Y:S01]  /*0e90*/  STS [UR20+0xc], R3 ;  /* 0x00000c03ff007988 */ /* 0x0009e20008000814 */
[----:B-1----:R-:W-:-:S05]  /*0ea0*/  LOP3.LUT R2, R2, 0xf, R5, 0xb8, !PT ;  /* 0x0000000f02027812 */ /* 0x002fca00078eb805 */
[----:B------:R4:W-:Y:S02]  /*0eb0*/  STS [UR20+0x1c], R2 ;  /* 0x00001c02ff007988 */ /* 0x0009e40008000814 */
.L_x_39:
[----:B------:R-:W-:Y:S05]  /*0ec0*/  @P2 BRA `(.L_x_41) ;  /* 0x00000000001c2947 */ /* 0x000fea0003800000 */
[----:B-1--45:R-:W1:Y:S02]  /*0ed0*/  LDS R2, [UR20+0x34] ;  /* 0x00003414ff027984 */ /* 0x032e640008000800 */
[----:B-1----:R-:W-:-:S05]  /*0ee0*/  LOP3.LUT R2, R2, 0x7, RZ, 0xb8, !PT ;  /* 0x0000000702027812 */ /* 0x002fca00078eb8ff */
[----:B------:R1:W-:Y:S02]  /*0ef0*/  STS [UR20+0x34], R2 ;  /* 0x00003402ff007988 */ /* 0x0003e40008000814 */
.L_x_40:
[----:B------:R-:W-:Y:S05]  /*0f00*/  @P2 BRA `(.L_x_42) ;  /* 0x00000000001c2947 */ /* 0x000fea0003800000 */
[----:B-1--45:R-:W1:Y:S02]  /*0f10*/  LDS R2, [UR20+0x34] ;  /* 0x00003414ff027984 */ /* 0x032e640008000800 */
[----:B-1----:R-:W-:-:S05]  /*0f20*/  LOP3.LUT R2, R2, 0x38, RZ, 0xb8, !PT ;  /* 0x0000003802027812 */ /* 0x002fca00078eb8ff */
[----:B------:R1:W-:Y:S02]  /*0f30*/  STS [UR20+0x34], R2 ;  /* 0x00003402ff007988 */ /* 0x0003e40008000814 */
.L_x_41:
[----:B------:R-:W-:Y:S05]  /*0f40*/  @P2 BRA `(.L_x_43) ;  /* 0x00000000001c2947 */ /* 0x000fea0003800000 */
[----:B-1--45:R-:W1:Y:S02]  /*0f50*/  LDS R2, [UR20+0x8] ;  /* 0x00000814ff027984 */ /* 0x032e640008000800 */
[----:B-1----:R-:W-:-:S05]  /*0f60*/  LOP3.LUT R2, R2, 0x780, RZ, 0xb8, !PT ;  /* 0x0000078002027812 */ /* 0x002fca00078eb8ff */
[----:B------:R1:W-:Y:S02]  /*0f70*/  STS [UR20+0x8], R2 ;  /* 0x00000802ff007988 */ /* 0x0003e40008000814 */
.L_x_42:
[----:B------:R-:W-:Y:S05]  /*0f80*/  @P2 BRA `(.L_x_44) ;  /* 0x0000000000282947 */ /* 0x000fea0003800000 */
[----:B-1--45:R-:W1:Y:S02]  /*0f90*/  LDS R2, [UR20+0x8] ;  /* 0x00000814ff027984 */ /* 0x032e640008000800 */
[----:B-1----:R-:W-:-:S05]  /*0fa0*/  LOP3.LUT R2, R2, 0x1800, RZ, 0xb8, !PT ;  /* 0x0000180002027812 */ /* 0x002fca00078eb8ff */
[----:B------:R1:W-:Y:S02]  /*0fb0*/  STS [UR20+0x8], R2 ;  /* 0x00000802ff007988 */ /* 0x0003e40008000814 */
.L_x_43:
[----:B------:R-:W-:Y:S05]  /*0fc0*/  @P2 BREAK B4 ;  /* 0x0000000000042942 */ /* 0x000fea0003800000 */
[----:B------:R-:W-:Y:S05]  /*0fd0*/  @P2 BRA `(.L_x_45) ;  /* 0x0000000000242947 */ /* 0x000fea0003800000 */
[----:B-1--45:R-:W1:Y:S01]  /*0fe0*/  LDS R2, [UR20+0x8] ;  /* 0x00000814ff027984 */ /* 0x032e620008000800 */
[----:B------:R-:W-:-:S05]  /*0ff0*/  IMAD.MOV.U32 R3, RZ, RZ, 0x6000 ;  /* 0x00006000ff037424 */ /* 0x000fca00078e00ff */
[----:B-1----:R-:W-:-:S04]  /*1000*/  LOP3.LUT R2, R2, 0x4000, R3, 0xd8, !PT ;  /* 0x0000400002027812 */ /* 0x002fc800078ed803 */
[----:B------:R-:W-:-:S05]  /*1010*/  LOP3.LUT R2, R2, 0x400000, RZ, 0xb8, !PT ;  /* 0x0040000002027812 */ /* 0x000fca00078eb8ff */
[----:B------:R1:W-:Y:S02]  /*1020*/  STS [UR20+0x8], R2 ;  /* 0x00000802ff007988 */ /* 0x0003e40008000814 */
.L_x_44:
[----:B------:R-:W-:Y:S05]  /*1030*/  BSYNC B4 ;  /* 0x0000000000047941 */ /* 0x000fea0003800000 */
.L_x_35:
[----:B-1--45:R-:W1:Y:S02]  /*1040*/  @!P2 LDS R2, [UR20+0x8] ;  /* 0x00000814ff02a984 */ /* 0x032e640008000800 */
[----:B-1----:R-:W-:-:S05]  /*1050*/  @!P2 LOP3.LUT R2, R2, 0x8000, RZ, 0xb8, !PT ;  /* 0x000080000202a812 */ /* 0x002fca00078eb8ff */
[----:B------:R1:W-:Y:S02]  /*1060*/  @!P2 STS [UR20+0x8], R2 ;  /* 0x00000802ff00a988 */ /* 0x0003e40008000814 */
.L_x_45:
[----:B------:R-:W-:Y:S05]  /*1070*/  BSYNC B3 ;  /* 0x0000000000037941 */ /* 0x000fea0003800000 */
.L_x_34:
[----:B------:R-:W-:Y:S05]  /*1080*/  WARPSYNC.ALL ;  /* 0x0000000000007948 */ /* 0x000fea0003800000 */
[----:B------:R-:W-:Y:S01]  /*1090*/  UIADD3 UR5, UR5, 0x100, URZ ;  /* 0x0000010005057890 */ /* 0x000fe2000fffe03f */
[----:B------:R-:W-:Y:S02]  /*10a0*/  ISETP.GE.AND P1, PT, R12, 0x1, PT ;  /* 0x000000010c00780c */ /* 0x000fe40003f26270 */
[----:B------:R-:W-:Y:S02]  /*10b0*/  CS2R R120, SRZ ;  /* 0x0000000000787805 */ /* 0x000fe4000001ff00 */
[----:B------:R-:W-:Y:S01]  /*10c0*/  CS2R R122, SRZ ;  /* 0x00000000007a7805 */ /* 0x000fe2000001ff00 */
[----:B------:R-:W-:Y:S01]  /*10d0*/  UIADD3 UR32, UP0, UR5, UR32, URZ ;  /* 0x0000002005207290 */ /* 0x000fe2000ff1e03f */
[----:B------:R-:W-:-:S02]  /*10e0*/  CS2R R124, SRZ ;  /* 0x00000000007c7805 */ /* 0x000fc4000001ff00 */
[----:B------:R-:W-:Y:S02]  /*10f0*/  CS2R R126, SRZ ;  /* 0x00000000007e7805 */ /* 0x000fe4000001ff00 */
[----:B------:R-:W-:Y:S01]  /*1100*/  CS2R R128, SRZ ;  /* 0x0000000000807805 */ /* 0x000fe2000001ff00 */
[----:B------:R-:W-:Y:S01]  /*1110*/  ULEA.HI.X.SX32 UR33, UR5, UR33, 0x1, UP0 ;  /* 0x0000002105217291 */ /* 0x000fe200080f0e3f */
[----:B------:R-:W-:Y:S02]  /*1120*/  CS2R R130, SRZ ;  /* 0x0000000000827805 */ /* 0x000fe4000001ff00 */
[----:B------:R-:W-:Y:S02]  /*1130*/  CS2R R132, SRZ ;  /* 0x0000000000847805 */ /* 0x000fe4000001ff00 */
[----:B------:R-:W-:Y:S02]  /*1140*/  CS2R R134, SRZ ;  /* 0x0000000000867805 */ /* 0x000fe4000001ff00 */
[----:B------:R-:W-:-:S02]  /*1150*/  CS2R R136, SRZ ;  /* 0x0000000000887805 */ /* 0x000fc4000001ff00 */
[----:B------:R-:W-:Y:S02]  /*1160*/  CS2R R138, SRZ ;  /* 0x00000000008a7805 */ /* 0x000fe4000001ff00 */
[----:B------:R-:W-:Y:S02]  /*1170*/  CS2R R140, SRZ ;  /* 0x00000000008c7805 */ /* 0x000fe4000001ff00 */
        /* <DEDUP_REMOVED lines=41> */
[----:B------:R-:W-:Y:S01]  /*1410*/  CS2R R32, SRZ ;  /* 0x0000000000207805 */ /* 0x000fe2000001ff00 */
[----:B------:R-:W-:Y:S01]  /*1420*/  IMAD.MOV.U32 R34, RZ, RZ, RZ ;  /* 0x000000ffff227224 */ /* 0x000fe200078e00ff */
[----:B------:R-:W-:Y:S06]  /*1430*/  @P0 BRA `(.L_x_46) ;  /* 0x0000000000280947 */ /* 0x000fec0003800000 */
[----:B-1--45:R-:W2:Y:S01]  /*1440*/  S2R R2, SR_LANEID ;  /* 0x0000000000027919 */ /* 0x032ea20000000000 */
[----:B------:R-:W-:Y:S05]  /*1450*/  WARPSYNC.ALL ;  /* 0x0000000000007948 */ /* 0x000fea0003800000 */
[----:B--23--:R-:W-:-:S05]  /*1460*/  IMAD.SHL.U32 R4, R2, 0x4, RZ ;  /* 0x0000000402047824 */ /* 0x00cfca00078e00ff */
[----:B------:R-:W1:Y:S01]  /*1470*/  LDS R5, [R4+UR20] ;  /* 0x0000001404057984 */ /* 0x000e620008000800 */
[----:B------:R-:W-:-:S05]  /*1480*/  IADD3 R2, P3, R4, UR32, RZ ;  /* 0x0000002004027c10 */ /* 0x000fca000ff7e0ff */
[----:B------:R-:W-:-:S05]  /*1490*/  IMAD.X R3, RZ, RZ, UR33, P3 ;  /* 0x00000021ff037e24 */ /* 0x000fca00098e06ff */
[----:B-1----:R1:W2:Y:S01]  /*14a0*/  ATOMG.E.EXCH.STRONG.GPU PT, RZ, [R2], R5 ;  /* 0x0000000502ff73a8 */ /* 0x0022a200041ee100 */
[----:B------:R-:W-:-:S04]  /*14b0*/  DEPBAR {5,4,3,2,1,0} ;  /* 0x0000003f0000791a */ /* 0x000fc80000000000 */
[----:B------:R1:W-:Y:S01]  /*14c0*/  UTMACCTL.IV [UR32] ;  /* 0x00000000200079b9 */ /* 0x0003e20008000000 */
[----:B------:R-:W-:Y:S01]  /*14d0*/  NOP ;  /* 0x0000000000007918 */ /* 0x000fe20000000000 */
.L_x_46:
[----:B------:R-:W-:Y:S05]  /*14e0*/  @P0 BRA `(.L_x_47) ;  /* 0x00000000000c0947 */ /* 0x000fea0003800000 */
[----:B------:R0:W-:Y:S01]  /*14f0*/  UTMACMDFLUSH ;  /* 0x00000000000079b7 */ /* 0x0001e20000000000 */
[----:B------:R-:W-:Y:S05]  /*1500*/  @P0 BRA `(.L_x_47) ;  /* 0x0000000000040947 */ /* 0x000fea0003800000 */
[----:B------:R-:W-:-:S04]  /*1510*/  DEPBAR.LE SB0, 0x0 ;  /* 0x000080000000791a */ /* 0x000fc80000000000 */
.L_x_47:
[----:B------:R-:W-:Y:S05]  /*1520*/  WARPSYNC.ALL ;  /* 0x0000000000007948 */ /* 0x000fea0003800000 */
[----:B--2---:R-:W-:Y:S01]  /*1530*/  BAR.SYNC.DEFER_BLOCKING 0x0 ;  /* 0x0000000000007b1d */ /* 0x004fe20000010000 */
[----:B------:R-:W-:Y:S01]  /*1540*/  USHF.L.U32 UR15, UR34, 0x8, URZ ;  /* 0x00000008220f7899 */ /* 0x000fe2000800063f */
[----:B------:R-:W-:Y:S01]  /*1550*/  IMAD.MOV.U32 R35, RZ, RZ, RZ ;  /* 0x000000ffff237224 */ /* 0x000fe200078e00ff */
[----:B------:R-:W-:Y:S01]  /*1560*/  USHF.L.U32 UR19, UR23, 0x6, URZ ;  /* 0x0000000617137899 */ /* 0x000fe2000800063f */
[----:B------:R-:W-:Y:S02]  /*1570*/  CS2R R36, SRZ ;  /* 0x0000000000247805 */ /* 0x000fe4000001ff00 */
[----:B------:R-:W-:Y:S01]  /*1580*/  CS2R R38, SRZ ;  /* 0x0000000000267805 */ /* 0x000fe2000001ff00 */
[----:B------:R-:W-:Y:S01]  /*1590*/  VOTEU.ALL UP0, P2 ;  /* 0x00000000003f7886 */ /* 0x000fe20001000000 */
[----:B------:R-:W-:Y:S01]  /*15a0*/  UMOV UR6, 0x1 ;  /* 0x0000000100067882 */ /* 0x000fe20000000000 */
[----:B------:R-:W-:Y:S01]  /*15b0*/  VOTEU.ALL UP1, P2 ;  /* 0x00000000003f7886 */ /* 0x000fe20001020000 */
[----:B------:R-:W-:Y:S01]  /*15c0*/  VOTEU.ALL UP2, P2 ;  /* 0x00000000003f7886 */ /* 0x000fe20001040000 */
[----:B------:R-:W-:Y:S01]  /*15d0*/  VOTEU.ALL UP3, P2 ;  /* 0x00000000003f7886 */ /* 0x000fe20001060000 */
[----:B------:R-:W-:-:S04]  /*15e0*/  @!UP0 UIADD3 UR8, -UR6, 0x100000, URZ ;  /* 0x0010000006088890 */ /* 0x000fc8000fffe13f */
[----:B------:R-:W-:Y:S02]  /*15f0*/  @!UP0 USHF.L.U32 UR9, UR8, 0xb, URZ ;  /* 0x0000000b08098899 */ /* 0x000fe4000800063f */
[----:B------:R-:W-:Y:S01]  /*1600*/  @!UP0 USHF.L.U32 UR8, UR8, 0x1, URZ ;  /* 0x0000000108088899 */ /* 0x000fe2000800063f */
[----:B------:R-:W-:Y:S01]  /*1610*/  CS2R R40, SRZ ;  /* 0x0000000000287805 */ /* 0x000fe2000001ff00 */
        /* <DEDUP_REMOVED lines=12> */
[----:B------:R-:W-:Y:S01]  /*16e0*/  VOTEU.ALL UP0, P2 ;  /* 0x00000000003f7886 */ /* 0x000fe20001000000 */
[----:B------:R-:W-:Y:S02]  /*16f0*/  CS2R R48, SRZ ;  /* 0x0000000000307805 */ /* 0x000fe4000001ff00 */
[----:B------:R-:W-:Y:S02]  /*1700*/  CS2R R50, SRZ ;  /* 0x0000000000327805 */ /* 0x000fe4000001ff00 */
[----:B------:R-:W-:Y:S02]  /*1710*/  CS2R R52, SRZ ;  /* 0x0000000000347805 */ /* 0x000fe4000001ff00 */
[----:B------:R-:W-:Y:S01]  /*1720*/  CS2R R54, SRZ ;  /* 0x0000000000367805 */ /* 0x000fe2000001ff00 */
[----:B------:R-:W2:Y:S02]  /*1730*/  FENCE.VIEW.ASYNC.S ;  /* 0x00000000000073c6 */ /* 0x000ea40000000000 */
[----:B--2---:R2:W4:Y:S02]  /*1740*/  @!UP0 SYNCS.EXCH.64 URZ, [UR20+0x14000], UR8 ;  /* 0x01400008143f85b2 */ /* 0x0045240008000100 */
[----:B----4-:R-:W-:Y:S06]  /*1750*/  BAR.SYNC.DEFER_BLOCKING 0x0 ;  /* 0x0000000000007b1d */ /* 0x010fec0000010000 */
[----:B------:R2:W4:Y:S02]  /*1760*/  @!UP1 SYNCS.EXCH.64 URZ, [UR20+0x14008], UR10 ;  /* 0x0140080a143f95b2 */ /* 0x0005240008000100 */
[----:B----4-:R-:W-:Y:S06]  /*1770*/  BAR.SYNC.DEFER_BLOCKING 0x0 ;  /* 0x0000000000007b1d */ /* 0x010fec0000010000 */
[----:B------:R2:W4:Y:S02]  /*1780*/  @!UP2 SYNCS.EXCH.64 URZ, [UR20+0x14010], UR12 ;  /* 0x0140100c143fa5b2 */ /* 0x0005240008000100 */
[----:B----4-:R-:W-:Y:S06]  /*1790*/  BAR.SYNC.DEFER_BLOCKING 0x0 ;  /* 0x0000000000007b1d */ /* 0x010fec0000010000 */
[----:B------:R2:W4:Y:S01]  /*17a0*/  @!UP3 SYNCS.EXCH.64 URZ, [UR20+0x14018], UR6 ;  /* 0x01401806143fb5b2 */ /* 0x0005220008000100 */
[----:B------:R-:W-:Y:S05]  /*17b0*/  @!P1 BRA `(.L_x_48) ;  /* 0x0000000800389947 */ /* 0x000fea0003800000 */
        /* <DEDUP_REMOVED lines=63> */
[----:B------:R-:W-:Y:S01]  /*1bb0*/  CS2R R54, SRZ ;  /* 0x0000000000367805 */ /* 0x000fe2000001ff00 */
[----:B------:R-:W-:Y:S01]  /*1bc0*/  UMOV UR5, URZ ;  /* 0x0000003f00057c82 */ /* 0x000fe20008000000 */
[----:B------:R-:W-:-:S05]  /*1bd0*/  UMOV UR14, URZ ;  /* 0x0000003f000e7c82 */ /* 0x000fca0008000000 */
.L_x_50:
[----:B----4-:R-:W-:Y:S01]  /*1be0*/  BAR.SYNC.DEFER_BLOCKING 0x0 ;  /* 0x0000000000007b1d */ /* 0x010fe20000010000 */
[----:B------:R-:W-:Y:S01]  /*1bf0*/  ULEA UR21, UR5, UR20, 0x3 ;  /* 0x0000001405157291 */ /* 0x000fe2000f8e183f */
[----:B-1----:R-:W-:Y:S01]  /*1c00*/  @!P2 IMAD.MOV.U32 R3, RZ, RZ, 0x5000 ;  /* 0x00005000ff03a424 */ /* 0x002fe200078e00ff */
[----:B------:R-:W-:Y:S01]  /*1c10*/  ELECT P0, URZ, PT ;  /* 0x00000000003f782f */ /* 0x000fe20003800000 */
[----:B-----5:R-:W-:Y:S01]  /*1c20*/  IMAD.U32 R2, RZ, RZ, UR4 ;  /* 0x00000004ff027e24 */ /* 0x020fe2000f8e00ff */
[----:B--2---:R-:W-:Y:S02]  /*1c30*/  ULEA UR12, UR5, UR20, 0xe ;  /* 0x00000014050c7291 */ /* 0x004fe4000f8e703f */
[C---:B------:R-:W-:Y:S02]  /*1c40*/  ISETP.LT.U32.AND P0, PT, R7.reuse, 0x20, P0 ;  /* 0x000000200700780c */ /* 0x040fe40000701070 */
[----:B------:R-:W-:Y:S02]  /*1c50*/  ELECT P1, URZ, PT ;  /* 0x00000000003f782f */ /* 0x000fe40003820000 */
[----:B------:R-:W-:Y:S01]  /*1c60*/  SHF.L.U32 R2, R2, 0x1f, RZ ;  /* 0x0000001f02027819 */ /* 0x000fe200000006ff */
[----:B------:R-:W-:Y:S01]  /*1c70*/  ULEA UR16, UR5, UR20, 0xc ;  /* 0x0000001405107291 */ /* 0x000fe2000f8e603f */
[----:B------:R-:W-:Y:S01]  /*1c80*/  ISETP.LT.U32.AND P1, PT, R7, 0x20, P1 ;  /* 0x000000200700780c */ /* 0x000fe20000f21070 */
[----:B------:R-:W-:-:S02]  /*1c90*/  UMOV UR18, UR14 ;  /* 0x0000000e00127c82 */ /* 0x000fc40008000000 */
[----:B------:R-:W-:Y:S02]  /*1ca0*/  UIADD3 UR16, UR16, 0x10000, URZ ;  /* 0x0001000010107890 */ /* 0x000fe4000fffe03f */
[----:B------:R-:W-:Y:S02]  /*1cb0*/  USHF.R.U32.HI UR8, URZ, 0x4, UR12 ;  /* 0x000000043f087899 */ /* 0x000fe4000801160c */
[----:B------:R-:W-:Y:S01]  /*1cc0*/  USHF.R.U32.HI UR10, URZ, 0x4, UR16 ;  /* 0x000000043f0a7899 */ /* 0x000fe20008011610 */
[----:B------:R-:W-:Y:S01]  /*1cd0*/  VOTEU.ANY UP0, P0 ;  /* 0x00000000003f7886 */ /* 0x000fe20000000100 */
[----:B------:R-:W-:Y:S01]  /*1ce0*/  VOTEU.ANY UP2, P0 ;  /* 0x00000000003f7886 */ /* 0x000fe20000040100 */
[----:B------:R-:W-:Y:S01]  /*1cf0*/  USGXT.U32 UR8, UR8, 0xe ;  /* 0x0000000e0808789a */ /* 0x000fe20008000000 */
[----:B------:R1:W-:Y:S01]  /*1d00*/  @!P2 SYNCS.ARRIVE.TRANS64 RZ, [UR21+0x14000], R3 ;  /* 0x01400003ffffa9a7 */ /* 0x0003e20008000015 */
[----:B------:R2:W-:Y:S06]  /*1d10*/  MEMBAR.ALL.CTA ;  /* 0x0000000000007992 */ /* 0x0005ec0000008000 */
[----:B--2---:R-:W2:Y:S01]  /*1d20*/  FENCE.VIEW.ASYNC.S ;  /* 0x00000000000073c6 */ /* 0x004ea20000000000 */
[----:B------:R-:W-:Y:S01]  /*1d30*/  @UP0 UIADD3 UR13, UR21, 0x14000, URZ ;  /* 0x00014000150d0890 */ /* 0x000fe2000fffe03f */
[----:B------:R-:W-:Y:S01]  /*1d40*/  @UP0 UMOV UR6, UR28 ;  /* 0x0000001c00060c82 */ /* 0x000fe20008000000 */
[----:B------:R-:W-:Y:S01]  /*1d50*/  @UP0 UMOV UR7, UR29 ;  /* 0x0000001d00070c82 */ /* 0x000fe20008000000 */
[----:B--2---:R-:W-:Y:S01]  /*1d60*/  VOTEU.ANY UP1, P1 ;  /* 0x00000000003f7886 */ /* 0x004fe20000820100 */
[----:B------:R-:W-:Y:S01]  /*1d70*/  VOTEU.ANY UP3, P1 ;  /* 0x00000000003f7886 */ /* 0x000fe20000860100 */
[----:B------:R-:W-:Y:S01]  /*1d80*/  USGXT.U32 UR10, UR10, 0xe ;  /* 0x0000000e0a0a789a */ /* 0x000fe20008000000 */
[----:B------:R-:W-:-:S02]  /*1d90*/  UMOV UR9, 0x80000020 ;  /* 0x8000002000097882 */ /* 0x000fc40000000000 */
[----:B------:R-:W-:Y:S01]  /*1da0*/  @UP1 UIADD3 UR17, UR21, 0x14000, URZ ;  /* 0x0001400015111890 */ /* 0x000fe2000fffe03f */
[----:B------:R-:W-:Y:S01]  /*1db0*/  @UP1 UMOV UR24, UR30 ;  /* 0x0000001e00181c82 */ /* 0x000fe20008000000 */
[----:B------:R-:W-:Y:S01]  /*1dc0*/  @UP1 UMOV UR25, UR31 ;  /* 0x0000001f00191c82 */ /* 0x000fe20008000000 */
[----:B------:R-:W-:Y:S01]  /*1dd0*/  UMOV UR11, 0x80000020 ;  /* 0x80000020000b7882 */ /* 0x000fe20000000000 */
[----:B------:R-:W-:Y:S06]  /*1de0*/  BAR.SYNC.DEFER_BLOCKING 0x0 ;  /* 0x0000000000007b1d */ /* 0x000fec0000010000 */
[----:B------:R1:W-:Y:S02]  /*1df0*/  @UP2 UTMALDG.2D [UR12], [UR6] ;  /* 0x0000000c060025b4 */ /* 0x0003e40008008000 */
[----:B------:R-:W-:Y:S06]  /*1e00*/  BAR.SYNC.DEFER_BLOCKING 0x0 ;  /* 0x0000000000007b1d */ /* 0x000fec0000010000 */
[----:B------:R1:W-:Y:S02]  /*1e10*/  @UP3 UTMALDG.2D [UR16], [UR24] ;  /* 0x00000010180035b4 */ /* 0x0003e40008008000 */
[----:B------:R-:W-:Y:S06]  /*1e20*/  BAR.SYNC.DEFER_BLOCKING 0x0 ;  /* 0x0000000000007b1d */ /* 0x000fec0000010000 */
[----:B------:R-:W2:Y:S02]  /*1e30*/  SYNCS.PHASECHK.TRANS64.TRYWAIT P0, [UR21+0x14000], R2 ;  /* 0x01400002ff0075a7 */ /* 0x000ea40008000155 */
[----:B-12---:R-:W-:Y:S05]  /*1e40*/  @!P0 BRA `(.L_x_49) ;  /* 0x0000000c001c8947 */ /* 0x006fea0003800000 */
.L_x_51:
[----:B------:R-:W-:Y:S02]  /*1e50*/  WARPGROUP.DEPBAR.LE gsb0, 0x0 ;  /* 0x00008000000079c5 */ /* 0x000fe40000010000 */
[----:B------:R-:W-:Y:S01]  /*1e60*/  WARPGROUP.ARRIVE ;  /* 0x00000000000079c5 */ /* 0x000fe20000000000 */
[----:B------:R-:W-:Y:S01]  /*1e70*/  UIADD3 UR24, UP0, UR8, 0x2, URZ ;  /* 0x0000000208187890 */ /* 0x000fe2000ff1e03f */
[----:B------:R-:W1:Y:S01]  /*1e80*/  LDC R2, c[0x0][0x230] ;  /* 0x00008c00ff027b82 */ /* 0x000e620000000800 */
[----:B------:R-:W-:Y:S01]  /*1e90*/  UMOV UR6, URZ ;  /* 0x0000003f00067c82 */ /* 0x000fe20008000000 */
[----:B------:R-:W-:Y:S01]  /*1ea0*/  UMOV UR26, 0xfffffffe ;  /* 0xfffffffe001a7882 */ /* 0x000fe20000000000 */
[----:B------:R-:W-:Y:S01]  /*1eb0*/  UIADD3.X UR25, UR6, -0x7fffffe0, URZ, UP0, !UPT ;  /* 0x8000002006197890 */ /* 0x000fe200087fe43f */
[----:B------:R-:W-:Y:S01]  /*1ec0*/  QGMMA.64x64x32.F32.E4M3.E4M3 R120, gdesc[UR8], R120 ;  /* 0x00e00000087879f3 */ /* 0x000fe20008700878 */
[----:B------:R-:W-:Y:S01]  /*1ed0*/  UMOV UR27, 0x7fffffdf ;  /* 0x7fffffdf001b7882 */ /* 0x000fe20000000000 */
[----:B------:R-:W-:Y:S01]  /*1ee0*/  UMOV UR6, UR10 ;  /* 0x0000000a00067c82 */ /* 0x000fe20008000000 */
[----:B------:R-:W-:Y:S01]  /*1ef0*/  UMOV UR7, URZ ;  /* 0x0000003f00077c82 */ /* 0x000fe20008000000 */
[----:B------:R-:W-:-:S02]  /*1f00*/  UIADD3.64 UR8, UR24, 0xfe, URZ ;  /* 0x000000fe18087897 */ /* 0x000fc4000fffe03f */
[----:B------:R-:W-:Y:S02]  /*1f10*/  UIADD3.64 UR26, UR6, -UR26, URZ ;  /* 0x8000001a061a7297 */ /* 0x000fe4000fffe03f */
[----:B------:R-:W-:Y:S02]  /*1f20*/  UIADD3.64 UR36, UR24, 0x100, URZ ;  /* 0x0000010018247897 */ /* 0x000fe4000fffe03f */
[----:B------:R-:W-:Y:S02]  /*1f30*/  UIADD3 UR14, UR14, 0x40, URZ ;  /* 0x000000400e0e7890 */ /* 0x000fe4000fffe03f */
[----:B------:R-:W-:Y:S01]  /*1f40*/  UIADD3 UR5, UR5, 0x1, URZ ;  /* 0x0000000105057890 */ /* 0x000fe2000fffe03f */
[----:B------:R-:W-:Y:S01]  /*1f50*/  UMOV UR38, UR26 ;  /* 0x0000001a00267c82 */ /* 0x000fe20008000000 */
[----:B------:R-:W-:Y:S02]  /*1f60*/  UMOV UR39, UR27 ;  /* 0x0000001b00277c82 */ /* 0x000fe40008000000 */
[----:B------:R-:W-:Y:S01]  /*1f70*/  UISETP.NE.U32.AND UP0, UPT, UR5, 0x4, UPT ;  /* 0x000000040500788c */ /* 0x000fe2000bf05070 */
[----:B-1----:R-:W-:-:S03]  /*1f80*/  ISETP.LE.AND P0, PT, R2, UR14, PT ;  /* 0x0000000e02007c0c */ /* 0x002fc6000bf03270 */
[----:B------:R-:W-:Y:S02]  /*1f90*/  USEL UR6, URZ, 0x1, UP0 ;  /* 0x000000013f067887 */ /* 0x000fe40008000000 */
[----:B------:R-:W-:Y:S02]  /*1fa0*/  USEL UR5, UR5, URZ, UP0 ;  /* 0x0000003f05057287 */ /* 0x000fe40008000000 */
[----:B------:R-:W-:Y:S01]  /*1fb0*/  ULOP3.LUT UR4, UR4, UR6, URZ, 0x3c, !UPT ;  /* 0x0000000604047292 */ /* 0x000fe2000f8e3c3f */
[----:B------:R-:W-:Y:S04]  /*1fc0*/  QGMMA.64x64x32.F32.E4M3.E4M3 R120, gdesc[UR24], R120 ;  /* 0x00e00000187879f3 */ /* 0x000fe80008700878 */
[----:B------:R-:W-:Y:S01]  /*1fd0*/  QGMMA.64x64x32.F32.E4M3.E4M3 R88, gdesc[UR8], R88 ;  /* 0x00e00000085879f3 */ /* 0x000fe20008700858 */
[----:B------:R-:W-:-:S03]  /*1fe0*/  UIADD3.64 UR8, UR24, 0x1fe, URZ ;  /* 0x000001fe18087897 */ /* 0x000fc6000fffe03f */
[----:B------:R-:W-:Y:S01]  /*1ff0*/  QGMMA.64x64x32.F32.E4M3.E4M3 R88, gdesc[UR36], R88 ;  /* 0x00e00000245879f3 */ /* 0x000fe20008700858 */
[----:B------:R-:W-:Y:S01]  /*2000*/  UIADD3.64 UR36, UR24, 0x200, URZ ;  /* 0x0000020018247897 */ /* 0x000fe2000fffe03f */
[----:B------:R-:W-:-:S04]  /*2010*/  UMOV UR38, UR26 ;  /* 0x0000001a00267c82 */ /* 0x000fc80008000000 */
[----:B------:R-:W-:Y:S01]  /*2020*/  QGMMA.64x64x32.F32.E4M3.E4M3 R56, gdesc[UR8], R56 ;  /* 0x00e00000083879f3 */ /* 0x000fe20008700838 */
[----:B------:R-:W-:Y:S01]  /*2030*/  UIADD3.64 UR8, UR24, 0x2fe, URZ ;  /* 0x000002fe18087897 */ /* 0x000fe2000fffe03f */
[----:B------:R-:W-:Y:S01]  /*2040*/  UMOV UR39, UR27 ;  /* 0x0000001b00277c82 */ /* 0x000fe20008000000 */
[----:B------:R-:W-:Y:S01]  /*2050*/  UIADD3.64 UR24, UR24, 0x300, URZ ;  /* 0x0000030018187897 */ /* 0x000fe2000fffe03f */
[----:B------:R-:W-:Y:S06]  /*2060*/  QGMMA.64x64x32.F32.E4M3.E4M3 R56, gdesc[UR36], R56 ;  /* 0x00e00000243879f3 */ /* 0x000fec0008700838 */
[----:B------:R-:W-:Y:S04]  /*2070*/  QGMMA.64x64x32.F32.E4M3.E4M3 R24, gdesc[UR8], R24 ;  /* 0x00e00000081879f3 */ /* 0x000fe80008700818 */
[----:B------:R-:W-:Y:S01]  /*2080*/  QGMMA.64x64x32.F32.E4M3.E4M3 R24, gdesc[UR24], R24, gsb0 ;  /* 0x00e00000181879f3 */ /* 0x000fe20008000818 */
[----:B------:R-:W-:Y:S05]  /*2090*/  @!P0 BRA `(.L_x_50) ;  /* 0xfffffff800d08947 */ /* 0x000fea000383ffff */
.L_x_48:
[----:B------:R-:W-:Y:S02]  /*20a0*/  WARPGROUP.DEPBAR.LE gsb0, 0x0 ;  /* 0x00008000000079c5 */ /* 0x000fe40000010000 */
[----:B----4-:R-:W-:Y:S01]  /*20b0*/  BAR.SYNC.DEFER_BLOCKING 0x0 ;  /* 0x0000000000007b1d */ /* 0x010fe20000010000 */
[C---:B-1---5:R-:W-:Y:S01]  /*20c0*/  IMAD.SHL.U32 R2, R0.reuse, 0x20, RZ ;  /* 0x0000002000027824 */ /* 0x062fe200078e00ff */
[----:B------:R-:W-:Y:S01]  /*20d0*/  F2FP.SATFINITE.E4M3.F32.PACK_AB_MERGE_C R120, R121, R120, RZ ;  /* 0x000000787978723e */ /* 0x000fe200048070ff */
[C---:B------:R-:W-:Y:S01]  /*20e0*/  IMAD.SHL.U32 R3, R0.reuse, 0x10, RZ ;  /* 0x0000001000037824 */ /* 0x040fe200078e00ff */
[----:B------:R-:W-:Y:S01]  /*20f0*/  F2FP.SATFINITE.E4M3.F32.PACK_AB_MERGE_C R122, R123, R122, RZ ;  /* 0x0000007a7b7a723e */ /* 0x000fe200048070ff */
[----:B------:R-:W-:Y:S01]  /*2100*/  IMAD.SHL.U32 R0, R0, 0x2, RZ ;  /* 0x0000000200007824 */ /* 0x000fe200078e00ff */
[----:B------:R-:W-:Y:S02]  /*2110*/  LOP3.LUT R2, R2, 0xc00, RZ, 0xc0, !PT ;  /* 0x00000c0002027812 */ /* 0x000fe400078ec0ff */
[----:B------:R-:W-:-:S02]  /*2120*/  ELECT P0, URZ, PT ;  /* 0x00000000003f782f */ /* 0x000fc40003800000 */
[----:B------:R-:W-:Y:S01]  /*2130*/  F2FP.SATFINITE.E4M3.F32.PACK_AB_MERGE_C R124, R125, R124, RZ ;  /* 0x0000007c7d7c723e */ /* 0x000fe200048070ff */
[----:B------:R-:W-:Y:S01]  /*2140*/  UMOV UR21, UR19 ;  /* 0x0000001300157c82 */ /* 0x000fe20008000000 */
[----:B------:R-:W-:Y:S01]  /*2150*/  LOP3.LUT R3, R2, 0x1c0, R3, 0xf8, !PT ;  /* 0x000001c002037812 */ /* 0x000fe200078ef803 */
[----:B------:R-:W-:Y:S01]  /*2160*/  UMOV UR22, UR15 ;  /* 0x0000000f00167c82 */ /* 0x000fe20008000000 */
[----:B------:R-:W-:Y:S02]  /*2170*/  F2FP.SATFINITE.E4M3.F32.PACK_AB_MERGE_C R126, R127, R126, RZ ;  /* 0x0000007e7f7e723e */ /* 0x000fe400048070ff */
[----:B------:R-:W-:Y:S02]  /*2180*/  F2FP.SATFINITE.E4M3.F32.PACK_AB_MERGE_C R88, R89, R88, RZ ;  /* 0x000000585958723e */ /* 0x000fe400048070ff */
[----:B------:R-:W-:Y:S02]  /*2190*/  F2FP.SATFINITE.E4M3.F32.PACK_AB_MERGE_C R90, R91, R90, RZ ;  /* 0x0000005a5b5a723e */ /* 0x000fe400048070ff */
[----:B------:R-:W-:-:S02]  /*21a0*/  F2FP.SATFINITE.E4M3.F32.PACK_AB_MERGE_C R92, R93, R92, RZ ;  /* 0x0000005c5d5c723e */ /* 0x000fc400048070ff */
[----:B------:R-:W-:Y:S02]  /*21b0*/  F2FP.SATFINITE.E4M3.F32.PACK_AB_MERGE_C R94, R95, R94, RZ ;  /* 0x0000005e5f5e723e */ /* 0x000fe400048070ff */
[----:B------:R-:W-:Y:S01]  /*21c0*/  F2FP.SATFINITE.E4M3.F32.PACK_AB_MERGE_C R56, R57, R56, RZ ;  /* 0x000000383938723e */ /* 0x000fe200048070ff */
[----:B------:R-:W1:Y:S02]  /*21d0*/  @!P2 SYNCS.CCTL.IV [UR20+0x14000] ;  /* 0x01400000ff00a9b1 */ /* 0x000e640008000014 */
[----:B-1----:R-:W-:Y:S01]  /*21e0*/  BAR.SYNC.DEFER_BLOCKING 0x0 ;  /* 0x0000000000007b1d */ /* 0x002fe20000010000 */
[----:B------:R-:W-:Y:S02]  /*21f0*/  F2FP.SATFINITE.E4M3.F32.PACK_AB_MERGE_C R58, R59, R58, RZ ;  /* 0x0000003a3b3a723e */ /* 0x000fe400048070ff */
[----:B------:R-:W-:Y:S02]  /*2200*/  F2FP.SATFINITE.E4M3.F32.PACK_AB_MERGE_C R60, R61, R60, RZ ;  /* 0x0000003c3d3c723e */ /* 0x000fe400048070ff */
[----:B------:R-:W-:-:S02]  /*2210*/  F2FP.SATFINITE.E4M3.F32.PACK_AB_MERGE_C R62, R63, R62, RZ ;  /* 0x0000003e3f3e723e */ /* 0x000fc400048070ff */
[----:B------:R-:W-:Y:S02]  /*2220*/  F2FP.SATFINITE.E4M3.F32.PACK_AB_MERGE_C R24, R25, R24, RZ ;  /* 0x000000181918723e */ /* 0x000fe400048070ff */
[----:B------:R-:W-:Y:S02]  /*2230*/  F2FP.SATFINITE.E4M3.F32.PACK_AB_MERGE_C R26, R27, R26, RZ ;  /* 0x0000001a1b1a723e */ /* 0x000fe400048070ff */
[----:B------:R-:W-:Y:S02]  /*2240*/  F2FP.SATFINITE.E4M3.F32.PACK_AB_MERGE_C R28, R29, R28, RZ ;  /* 0x0000001c1d1c723e */ /* 0x000fe400048070ff */
[----:B------:R-:W-:Y:S02]  /*2250*/  F2FP.SATFINITE.E4M3.F32.PACK_AB_MERGE_C R30, R31, R30, RZ ;  /* 0x0000001e1f1e723e */ /* 0x000fe400048070ff */
[----:B------:R-:W-:Y:S02]  /*2260*/  LOP3.LUT R3, R3, 0x36, R0, 0xf8, !PT ;  /* 0x0000003603037812 */ /* 0x000fe400078ef800 */
[----:B------:R-:W-:-:S02]  /*2270*/  F2FP.SATFINITE.E4M3.F32.PACK_AB_MERGE_C R128, R129, R128, RZ ;  /* 0x000000808180723e */ /* 0x000fc400048070ff */
[----:B------:R-:W-:Y:S02]  /*2280*/  F2FP.SATFINITE.E4M3.F32.PACK_AB_MERGE_C R130, R131, R130, RZ ;  /* 0x000000828382723e */ /* 0x000fe400048070ff */
[----:B------:R-:W-:Y:S02]  /*2290*/  F2FP.SATFINITE.E4M3.F32.PACK_AB_MERGE_C R132, R133, R132, RZ ;  /* 0x000000848584723e */ /* 0x000fe400048070ff */
[----:B------:R-:W-:Y:S01]  /*22a0*/  F2FP.SATFINITE.E4M3.F32.PACK_AB_MERGE_C R134, R135, R134, RZ ;  /* 0x000000868786723e */ /* 0x000fe200048070ff */
[----:B------:R-:W1:Y:S02]  /*22b0*/  @!P2 SYNCS.CCTL.IV [UR20+0x14008] ;  /* 0x01400800ff00a9b1 */ /* 0x000e640008000014 */
[----:B-1----:R-:W-:Y:S01]  /*22c0*/  BAR.SYNC.DEFER_BLOCKING 0x0 ;  /* 0x0000000000007b1d */ /* 0x002fe20000010000 */
[----:B------:R-:W-:Y:S02]  /*22d0*/  F2FP.SATFINITE.E4M3.F32.PACK_AB_MERGE_C R96, R97, R96, RZ ;  /* 0x000000606160723e */ /* 0x000fe400048070ff */
[----:B------:R-:W-:-:S02]  /*22e0*/  F2FP.SATFINITE.E4M3.F32.PACK_AB_MERGE_C R98, R99, R98, RZ ;  /* 0x000000626362723e */ /* 0x000fc400048070ff */
[----:B------:R-:W-:Y:S02]  /*22f0*/  F2FP.SATFINITE.E4M3.F32.PACK_AB_MERGE_C R100, R101, R100, RZ ;  /* 0x000000646564723e */ /* 0x000fe400048070ff */
[----:B------:R-:W-:Y:S02]  /*2300*/  F2FP.SATFINITE.E4M3.F32.PACK_AB_MERGE_C R102, R103, R102, RZ ;  /* 0x000000666766723e */ /* 0x000fe400048070ff */
[----:B------:R-:W-:Y:S02]  /*2310*/  F2FP.SATFINITE.E4M3.F32.PACK_AB_MERGE_C R64, R65, R64, RZ ;  /* 0x000000404140723e */ /* 0x000fe400048070ff */
[----:B------:R-:W-:Y:S02]  /*2320*/  F2FP.SATFINITE.E4M3.F32.PACK_AB_MERGE_C R66, R67, R66, RZ ;  /* 0x000000424342723e */ /* 0x000fe400048070ff */
[----:B------:R-:W-:Y:S02]  /*2330*/  F2FP.SATFINITE.E4M3.F32.PACK_AB_MERGE_C R68, R69, R68, RZ ;  /* 0x000000444544723e */ /* 0x000fe400048070ff */
[----:B------:R-:W-:-:S02]  /*2340*/  F2FP.SATFINITE.E4M3.F32.PACK_AB_MERGE_C R70, R71, R70, RZ ;  /* 0x000000464746723e */ /* 0x000fc400048070ff */
[----:B------:R-:W-:Y:S02]  /*2350*/  F2FP.SATFINITE.E4M3.F32.PACK_AB_MERGE_C R32, R33, R32, RZ ;  /* 0x000000202120723e */ /* 0x000fe400048070ff */
[----:B------:R-:W-:Y:S02]  /*2360*/  F2FP.SATFINITE.E4M3.F32.PACK_AB_MERGE_C R34, R35, R34, RZ ;  /* 0x000000222322723e */ /* 0x000fe400048070ff */
[----:B------:R-:W-:Y:S02]  /*2370*/  F2FP.SATFINITE.E4M3.F32.PACK_AB_MERGE_C R36, R37, R36, RZ ;  /* 0x000000242524723e */ /* 0x000fe400048070ff */
[----:B------:R-:W-:Y:S01]  /*2380*/  F2FP.SATFINITE.E4M3.F32.PACK_AB_MERGE_C R38, R39, R38, RZ ;  /* 0x000000262726723e */ /* 0x000fe200048070ff */
[----:B------:R-:W1:Y:S02]  /*2390*/  @!P2 SYNCS.CCTL.IV [UR20+0x14010] ;  /* 0x01401000ff00a9b1 */ /* 0x000e640008000014 */
[----:B-1----:R-:W-:Y:S01]  /*23a0*/  BAR.SYNC.DEFER_BLOCKING 0x0 ;  /* 0x0000000000007b1d */ /* 0x002fe20000010000 */
[----:B------:R-:W-:-:S02]  /*23b0*/  ISETP.LT.U32.AND P0, PT, R7, 0x20, P0 ;  /* 0x000000200700780c */ /* 0x000fc40000701070 */
[----:B------:R-:W-:Y:S02]  /*23c0*/  LOP3.LUT R5, R3, 0x10, RZ, 0x3c, !PT ;  /* 0x0000001003057812 */ /* 0x000fe400078e3cff */
[----:B------:R-:W-:Y:S02]  /*23d0*/  F2FP.SATFINITE.E4M3.F32.PACK_AB_MERGE_C R136, R137, R136, RZ ;  /* 0x000000888988723e */ /* 0x000fe400048070ff */
[----:B------:R-:W-:Y:S02]  /*23e0*/  F2FP.SATFINITE.E4M3.F32.PACK_AB_MERGE_C R138, R139, R138, RZ ;  /* 0x0000008a8b8a723e */ /* 0x000fe400048070ff */
[----:B------:R-:W-:Y:S02]  /*23f0*/  F2FP.SATFINITE.E4M3.F32.PACK_AB_MERGE_C R140, R141, R140, RZ ;  /* 0x0000008c8d8c723e */ /* 0x000fe400048070ff */
[----:B------:R-:W-:Y:S02]  /*2400*/  F2FP.SATFINITE.E4M3.F32.PACK_AB_MERGE_C R142, R143, R142, RZ ;  /* 0x0000008e8f8e723e */ /* 0x000fe400048070ff */
[----:B------:R-:W-:Y:S01]  /*2410*/  F2FP.SATFINITE.E4M3.F32.PACK_AB_MERGE_C R104, R105, R104, RZ ;  /* 0x000000686968723e */ /* 0x000fe200048070ff */
[----:B------:R-:W-:Y:S01]  /*2420*/  VOTEU.ANY UP0, P0 ;  /* 0x00000000003f7886 */ /* 0x000fe20000000100 */
[----:B------:R-:W-:Y:S01]  /*2430*/  F2FP.SATFINITE.E4M3.F32.PACK_AB_MERGE_C R106, R107, R106, RZ ;  /* 0x0000006a6b6a723e */ /* 0x000fe200048070ff */
[----:B------:R-:W-:Y:S01]  /*2440*/  VOTEU.ANY UP1, P0 ;  /* 0x00000000003f7886 */ /* 0x000fe20000020100 */
[----:B------:R-:W-:-:S02]  /*2450*/  F2FP.SATFINITE.E4M3.F32.PACK_AB_MERGE_C R108, R109, R108, RZ ;  /* 0x0000006c6d6c723e */ /* 0x000fc400048070ff */
[----:B------:R-:W-:Y:S01]  /*2460*/  F2FP.SATFINITE.E4M3.F32.PACK_AB_MERGE_C R110, R111, R110, RZ ;  /* 0x0000006e6f6e723e */ /* 0x000fe200048070ff */
[----:B--2---:R-:W-:Y:S01]  /*2470*/  @UP0 UMOV UR6, UR32 ;  /* 0x0000002000060c82 */ /* 0x004fe20008000000 */
[----:B------:R-:W-:Y:S01]  /*2480*/  F2FP.SATFINITE.E4M3.F32.PACK_AB_MERGE_C R72, R73, R72, RZ ;  /* 0x000000484948723e */ /* 0x000fe200048070ff */
[----:B------:R-:W-:Y:S01]  /*2490*/  @UP0 UMOV UR7, UR33 ;  /* 0x0000002100070c82 */ /* 0x000fe20008000000 */
[----:B------:R-:W-:Y:S01]  /*24a0*/  F2FP.SATFINITE.E4M3.F32.PACK_AB_MERGE_C R74, R75, R74, RZ ;  /* 0x0000004a4b4a723e */ /* 0x000fe200048070ff */
[----:B------:R-:W1:Y:S01]  /*24b0*/  @!P2 SYNCS.CCTL.IV [UR20+0x14018] ;  /* 0x01401800ff00a9b1 */ /* 0x000e620008000014 */
[----:B------:R-:W-:Y:S01]  /*24c0*/  F2FP.SATFINITE.E4M3.F32.PACK_AB_MERGE_C R76, R77, R76, RZ ;  /* 0x0000004c4d4c723e */ /* 0x000fe200048070ff */
[----:B-1----:R-:W-:Y:S01]  /*24d0*/  STS.U16 [R3+UR20], R120 ;  /* 0x0000007803007988 */ /* 0x002fe20008000414 */
[----:B------:R-:W-:Y:S02]  /*24e0*/  F2FP.SATFINITE.E4M3.F32.PACK_AB_MERGE_C R78, R79, R78, RZ ;  /* 0x0000004e4f4e723e */ /* 0x000fe400048070ff */
[----:B------:R-:W-:Y:S01]  /*24f0*/  F2FP.SATFINITE.E4M3.F32.PACK_AB_MERGE_C R40, R41, R40, RZ ;  /* 0x000000282928723e */ /* 0x000fe200048070ff */
[----:B------:R-:W-:Y:S01]  /*2500*/  STS.U16 [R3+UR20+0x200], R122 ;  /* 0x0002007a03007988 */ /* 0x000fe20008000414 */
[----:B------:R-:W-:-:S02]  /*2510*/  F2FP.SATFINITE.E4M3.F32.PACK_AB_MERGE_C R42, R43, R42, RZ ;  /* 0x0000002a2b2a723e */ /* 0x000fc400048070ff */
[----:B------:R-:W-:Y:S01]  /*2520*/  F2FP.SATFINITE.E4M3.F32.PACK_AB_MERGE_C R44, R45, R44, RZ ;  /* 0x0000002c2d2c723e */ /* 0x000fe200048070ff */
[----:B------:R-:W-:Y:S01]  /*2530*/  STS.U16 [R3+UR20+0x8], R124 ;  /* 0x0000087c03007988 */ /* 0x000fe20008000414 */
[----:B------:R-:W-:Y:S02]  /*2540*/  F2FP.SATFINITE.E4M3.F32.PACK_AB_MERGE_C R46, R47, R46, RZ ;  /* 0x0000002e2f2e723e */ /* 0x000fe400048070ff */
[----:B------:R-:W-:Y:S01]  /*2550*/  LOP3.LUT R7, R3, 0x20, RZ, 0x3c, !PT ;  /* 0x0000002003077812 */ /* 0x000fe200078e3cff */
[----:B------:R-:W-:Y:S01]  /*2560*/  STS.U16 [R3+UR20+0x208], R126 ;  /* 0x0002087e03007988 */ /* 0x000fe20008000414 */
[----:B------:R-:W-:Y:S02]  /*2570*/  F2FP.SATFINITE.E4M3.F32.PACK_AB_MERGE_C R144, R145, R144, RZ ;  /* 0x000000909190723e */ /* 0x000fe400048070ff */
[----:B------:R-:W-:Y:S01]  /*2580*/  F2FP.SATFINITE.E4M3.F32.PACK_AB_MERGE_C R146, R147, R146, RZ ;  /* 0x000000929392723e */ /* 0x000fe200048070ff */
[----:B------:R-:W-:Y:S01]  /*2590*/  STS.U16 [R3+UR20+0x1000], R88 ;  /* 0x0010005803007988 */ /* 0x000fe20008000414 */
[----:B------:R-:W-:-:S02]  /*25a0*/  F2FP.SATFINITE.E4M3.F32.PACK_AB_MERGE_C R148, R149, R148, RZ ;  /* 0x000000949594723e */ /* 0x000fc400048070ff */
[----:B------:R-:W-:Y:S01]  /*25b0*/  F2FP.SATFINITE.E4M3.F32.PACK_AB_MERGE_C R150, R151, R150, RZ ;  /* 0x000000969796723e */ /* 0x000fe200048070ff */
[----:B------:R-:W-:Y:S01]  /*25c0*/  STS.U16 [R3+UR20+0x1200], R90 ;  /* 0x0012005a03007988 */ /* 0x000fe20008000414 */
[----:B------:R-:W-:Y:S02]  /*25d0*/  F2FP.SATFINITE.E4M3.F32.PACK_AB_MERGE_C R112, R113, R112, RZ ;  /* 0x000000707170723e */ /* 0x000fe400048070ff */
[----:B------:R-:W-:Y:S01]  /*25e0*/  F2FP.SATFINITE.E4M3.F32.PACK_AB_MERGE_C R114, R115, R114, RZ ;  /* 0x000000727372723e */ /* 0x000fe200048070ff */
        /* <DEDUP_REMOVED lines=15> */
[----:B------:R-:W-:Y:S04]  /*26e0*/  STS.U16 [R3+UR20+0x2208], R62 ;  /* 0x0022083e03007988 */ /* 0x000fe80008000414 */
[----:B------:R-:W-:Y:S04]  /*26f0*/  STS.U16 [R3+UR20+0x3000], R24 ;  /* 0x0030001803007988 */ /* 0x000fe80008000414 */
[----:B------:R-:W-:Y:S04]  /*2700*/  STS.U16 [R3+UR20+0x3200], R26 ;  /* 0x0032001a03007988 */ /* 0x000fe80008000414 */
[----:B------:R-:W-:Y:S04]  /*2710*/  STS.U16 [R3+UR20+0x3008], R28 ;  /* 0x0030081c03007988 */ /* 0x000fe80008000414 */
[----:B------:R1:W-:Y:S04]  /*2720*/  STS.U16 [R3+UR20+0x3208], R30 ;  /* 0x0032081e03007988 */ /* 0x0003e80008000414 */
[----:B------:R-:W-:Y:S04]  /*2730*/  STS.U16 [R5+UR20], R128 ;  /* 0x0000008005007988 */ /* 0x000fe80008000414 */
[----:B------:R-:W-:Y:S01]  /*2740*/  STS.U16 [R5+UR20+0x200], R130 ;  /* 0x0002008205007988 */ /* 0x000fe20008000414 */
[----:B-1----:R-:W-:-:S03]  /*2750*/  LOP3.LUT R3, R3, 0x30, RZ, 0x3c, !PT ;  /* 0x0000003003037812 */ /* 0x002fc600078e3cff */
[----:B------:R-:W-:Y:S04]  /*2760*/  STS.U16 [R5+UR20+0x8], R132 ;  /* 0x0000088405007988 */ /* 0x000fe80008000414 */
        /* <DEDUP_REMOVED lines=13> */
[----:B------:R-:W-:Y:S04]  /*2840*/  STS.U16 [R7+UR20], R136 ;  /* 0x0000008807007988 */ /* 0x000fe80008000414 */
        /* <DEDUP_REMOVED lines=30> */
[----:B------:R-:W-:Y:S01]  /*2a30*/  STS.U16 [R3+UR20+0x3208], R54 ;  /* 0x0032083603007988 */ /* 0x000fe20008000414 */
[----:B------:R1:W-:Y:S06]  /*2a40*/  MEMBAR.ALL.CTA ;  /* 0x0000000000007992 */ /* 0x0003ec0000008000 */
[----:B-1----:R-:W1:Y:S02]  /*2a50*/  FENCE.VIEW.ASYNC.S ;  /* 0x00000000000073c6 */ /* 0x002e640000000000 */
[----:B-1----:R-:W-:Y:S06]  /*2a60*/  BAR.SYNC.DEFER_BLOCKING 0x0 ;  /* 0x0000000000007b1d */ /* 0x002fec0000010000 */
[----:B------:R1:W-:Y:S01]  /*2a70*/  @UP1 UTMASTG.2D [UR20], [UR6] ;  /* 0x00000014060013b5 */ /* 0x0003e20008008000 */
[----:B------:R0:W-:Y:S01]  /*2a80*/  UTMACMDFLUSH ;  /* 0x00000000000079b7 */ /* 0x0001e20000000000 */
[----:B------:R-:W-:-:S04]  /*2a90*/  DEPBAR.LE SB0, 0x0 ;  /* 0x000080000000791a */ /* 0x000fc80000000000 */
[----:B------:R-:W-:Y:S06]  /*2aa0*/  BAR.SYNC.DEFER_BLOCKING 0x0 ;  /* 0x0000000000007b1d */ /* 0x000fec0000010000 */
[----:B-1----:R-:W-:Y:S05]  /*2ab0*/  EXIT ;  /* 0x000000000000794d */ /* 0x002fea0003800000 */
.L_x_49:
[----:B------:R-:W1:Y:S02]  /*2ac0*/  SYNCS.PHASECHK.TRANS64.TRYWAIT P0, [UR21+0x14000], R2 ;  /* 0x01400002ff0075a7 */ /* 0x000e640008000155 */
[----:B-1----:R-:W-:Y:S05]  /*2ad0*/  @!P0 BRA `(.L_x_49) ;  /* 0xfffffffc00f88947 */ /* 0x002fea000383ffff */
[----:B------:R-:W-:Y:S05]  /*2ae0*/  BRA `(.L_x_51) ;  /* 0xfffffff000d87947 */ /* 0x000fea000383ffff */
.L_x_52:
[----:B------:R-:W-:-:S00]  /*2af0*/  BRA `(.L_x_52) ;  /* 0xfffffffc00fc7947 */ /* 0x000fc0000383ffff */
[----:B------:R-:W-:-:S00]  /*2b00*/  NOP ;  /* 0x0000000000007918 */ /* 0x000fc00000000000 */
[----:B------:R-:W-:-:S00]  /*2b10*/  NOP ;  /* 0x0000000000007918 */ /* 0x000fc00000000000 */
[----:B------:R-:W-:-:S00]  /*2b20*/  NOP ;  /* 0x0000000000007918 */ /* 0x000fc00000000000 */
[----:B------:R-:W-:-:S00]  /*2b30*/  NOP ;  /* 0x0000000000007918 */ /* 0x000fc00000000000 */
[----:B------:R-:W-:-:S00]  /*2b40*/  NOP ;  /* 0x0000000000007918 */ /* 0x000fc00000000000 */
[----:B------:R-:W-:-:S00]  /*2b50*/  NOP ;  /* 0x0000000000007918 */ /* 0x000fc00000000000 */
[----:B------:R-:W-:-:S00]  /*2b60*/  NOP ;  /* 0x0000000000007918 */ /* 0x000fc00000000000 */
[----:B------:R-:W-:-:S00]  /*2b70*/  NOP ;  /* 0x0000000000007918 */ /* 0x000fc00000000000 */
.L_x_53:


//--------------------- .nv.shared.gluon_wgmma    --------------------------
	.section	.nv.shared.gluon_wgmma,"aw",@nobits
	.sectionflags	@""
	.align	16
	.zero		1024


//--------------------- .nv.shared.reserved.0     --------------------------
	.section	.nv.shared.reserved.0,"aw",@nobits
	.weak		__nv_reservedSMEM_offset_0_alias
	.size		__nv_reservedSMEM_offset_0_alias, 0, 0
	.other		__nv_reservedSMEM_offset_0_alias,@"STO_CUDA_RESERVED_SHARED STV_DEFAULT"
__nv_reservedSMEM_offset_0_alias:
	.zero		0


//--------------------- .nv.constant0.gluon_wgmma --------------------------
	.section	.nv.constant0.gluon_wgmma,"a",@progbits
	.sectionflags	@""
	.align	4
.nv.constant0.gluon_wgmma:
	.zero		608


//--------------------- SYMBOLS --------------------------

	.type		.nv.reservedSmem.offset0,@object
	.size		.nv.reservedSmem.offset0,0x4
